	.target	sm_90a

	.elftype	@"ET_EXEC"


//--------------------- .note.nv.tkinfo           --------------------------
	.section	.note.nv.tkinfo,"",@"SHT_NOTE"
	.sectionflags	@"SHF_NOTE_NV_TKINFO"
	.tkinfo
        /*0018*/ 	.word	0x00000002
        /*0030*/ 	.string	""
        /*0030*/ 	.string	"ptxas"
        /*0030*/ 	.string	"Cuda compilation tools, release 13.0, V13.0.88"
        /*0030*/ 	.string	"Build cuda_13.0.r13.0/compiler.36424714_0"
        /*0030*/ 	.string	"-arch sm_90a -m 64 "



//--------------------- .note.nv.cuinfo           --------------------------
	.section	.note.nv.cuinfo,"",@"SHT_NOTE"
	.sectionflags	@"SHF_NOTE_NV_CUINFO"
        /*0018*/ 	.short	0x0002
        /*001a*/ 	.short	0x005a
        /*001c*/ 	.short	0x0082
	.zero		2


//--------------------- .nv.info                  --------------------------
	.section	.nv.info,"",@"SHT_CUDA_INFO"
	.align	4


	//----- nvinfo : EIATTR_REGCOUNT
	.align		4
        /*0000*/ 	.byte	0x04, 0x2f
        /*0002*/ 	.short	(.L_12 - .L_11)
	.align		4
.L_11:
        /*0004*/ 	.word	index@(_ZN7cutlass13device_kernelINS_4conv6kernel13ConvUniversalINS1_16ConvProblemShapeILNS1_8OperatorE0ELi3EEENS1_10collective14CollectiveConvINS1_46MainloopSm90TmaGmmaWarpSpecializedImplicitGemmILS5_0ELi14ELi3EN4cute5tupleIJNSA_1CILi2EEENSC_ILi1EEESE_EEENS1_36KernelImplicitTmaWarpSpecializedSm90ELi1EEENSB_IJNSC_ILi128EEESI_NSB_IJNSC_ILi64EEEEEEEEENS_12float_e4m3_tESM_NSA_8TiledMMAINSA_8MMA_AtomIJNSA_4SM904GMMA31MMA_64x128x32_F32E4M3E4M3_SS_TNILNSQ_7ScaleInE1ELSS_1EEEEEENSA_6LayoutINSB_IJSE_SE_SE_EEENSB_IJNSC_ILi0EEESX_SX_EEEEENSB_IJNSA_10UnderscoreES10_S10_EEEEENS7_6detail26Sm90ImplicitGemmTileTraitsINSA_20SM90_TMA_LOAD_IM2COLENSA_14ComposedLayoutINSA_7SwizzleILi2ELi4ELi3EEENSA_18smem_ptr_flag_bitsILi8EEENSV_INSB_IJNSB_IJNSC_ILi8EEENSC_ILi16EEEEEENSB_IJSJ_SE_EEENSB_IJSE_NSC_ILi14EEEEEEEEENSB_IJNSB_IJSJ_NSC_ILi512EEEEEENSB_IJSE_SX_EEENSB_IJSX_NSC_ILi8192EEEEEEEEEEEEEvEENS14_INSA_23SM90_TMA_LOAD_MULTICASTES1P_vEEEENS_8epilogue10collective6detail29Sm90TmaWarpSpecializedAdapterINS1V_15DefaultEpilogueISM_NSB_IJNSB_IJllllEEESE_SX_EEES20_NS1U_6thread17LinearCombinationISM_Li1EffLNS21_9ScaleType4KindE0ELNS_15FloatRoundStyleE2ESM_EENS_4gemm15EpilogueDefaultEEEEEvvEEEEvNT_6ParamsE)
        /*0008*/ 	.word	0x0000009a


	//----- nvinfo : EIATTR_FRAME_SIZE
	.align		4
.L_12:
        /*000c*/ 	.byte	0x04, 0x11
        /*000e*/ 	.short	(.L_14 - .L_13)
	.align		4
.L_13:
        /*0010*/ 	.word	index@(_ZN7cutlass13device_kernelINS_4conv6kernel13ConvUniversalINS1_16ConvProblemShapeILNS1_8OperatorE0ELi3EEENS1_10collective14CollectiveConvINS1_46MainloopSm90TmaGmmaWarpSpecializedImplicitGemmILS5_0ELi14ELi3EN4cute5tupleIJNSA_1CILi2EEENSC_ILi1EEESE_EEENS1_36KernelImplicitTmaWarpSpecializedSm90ELi1EEENSB_IJNSC_ILi128EEESI_NSB_IJNSC_ILi64EEEEEEEEENS_12float_e4m3_tESM_NSA_8TiledMMAINSA_8MMA_AtomIJNSA_4SM904GMMA31MMA_64x128x32_F32E4M3E4M3_SS_TNILNSQ_7ScaleInE1ELSS_1EEEEEENSA_6LayoutINSB_IJSE_SE_SE_EEENSB_IJNSC_ILi0EEESX_SX_EEEEENSB_IJNSA_10UnderscoreES10_S10_EEEEENS7_6detail26Sm90ImplicitGemmTileTraitsINSA_20SM90_TMA_LOAD_IM2COLENSA_14ComposedLayoutINSA_7SwizzleILi2ELi4ELi3EEENSA_18smem_ptr_flag_bitsILi8EEENSV_INSB_IJNSB_IJNSC_ILi8EEENSC_ILi16EEEEEENSB_IJSJ_SE_EEENSB_IJSE_NSC_ILi14EEEEEEEEENSB_IJNSB_IJSJ_NSC_ILi512EEEEEENSB_IJSE_SX_EEENSB_IJSX_NSC_ILi8192EEEEEEEEEEEEEvEENS14_INSA_23SM90_TMA_LOAD_MULTICASTES1P_vEEEENS_8epilogue10collective6detail29Sm90TmaWarpSpecializedAdapterINS1V_15DefaultEpilogueISM_NSB_IJNSB_IJllllEEESE_SX_EEES20_NS1U_6thread17LinearCombinationISM_Li1EffLNS21_9ScaleType4KindE0ELNS_15FloatRoundStyleE2ESM_EENS_4gemm15EpilogueDefaultEEEEEvvEEEEvNT_6ParamsE)
        /*0014*/ 	.word	0x00000000


	//----- nvinfo : EIATTR_MIN_STACK_SIZE
	.align		4
.L_14:
        /*0018*/ 	.byte	0x04, 0x12
        /*001a*/ 	.short	(.L_16 - .L_15)
	.align		4
.L_15:
        /*001c*/ 	.word	index@(_ZN7cutlass13device_kernelINS_4conv6kernel13ConvUniversalINS1_16ConvProblemShapeILNS1_8OperatorE0ELi3EEENS1_10collective14CollectiveConvINS1_46MainloopSm90TmaGmmaWarpSpecializedImplicitGemmILS5_0ELi14ELi3EN4cute5tupleIJNSA_1CILi2EEENSC_ILi1EEESE_EEENS1_36KernelImplicitTmaWarpSpecializedSm90ELi1EEENSB_IJNSC_ILi128EEESI_NSB_IJNSC_ILi64EEEEEEEEENS_12float_e4m3_tESM_NSA_8TiledMMAINSA_8MMA_AtomIJNSA_4SM904GMMA31MMA_64x128x32_F32E4M3E4M3_SS_TNILNSQ_7ScaleInE1ELSS_1EEEEEENSA_6LayoutINSB_IJSE_SE_SE_EEENSB_IJNSC_ILi0EEESX_SX_EEEEENSB_IJNSA_10UnderscoreES10_S10_EEEEENS7_6detail26Sm90ImplicitGemmTileTraitsINSA_20SM90_TMA_LOAD_IM2COLENSA_14ComposedLayoutINSA_7SwizzleILi2ELi4ELi3EEENSA_18smem_ptr_flag_bitsILi8EEENSV_INSB_IJNSB_IJNSC_ILi8EEENSC_ILi16EEEEEENSB_IJSJ_SE_EEENSB_IJSE_NSC_ILi14EEEEEEEEENSB_IJNSB_IJSJ_NSC_ILi512EEEEEENSB_IJSE_SX_EEENSB_IJSX_NSC_ILi8192EEEEEEEEEEEEEvEENS14_INSA_23SM90_TMA_LOAD_MULTICASTES1P_vEEEENS_8epilogue10collective6detail29Sm90TmaWarpSpecializedAdapterINS1V_15DefaultEpilogueISM_NSB_IJNSB_IJllllEEESE_SX_EEES20_NS1U_6thread17LinearCombinationISM_Li1EffLNS21_9ScaleType4KindE0ELNS_15FloatRoundStyleE2ESM_EENS_4gemm15EpilogueDefaultEEEEEvvEEEEvNT_6ParamsE)
        /*0020*/ 	.word	0x00000000
.L_16:


//--------------------- .nv.compat                --------------------------
	.section	.nv.compat,"",@"SHT_CUDA_COMPAT_INFO"
	.align	4
        /*0000*/ 	.byte	0x02, 0x09, 0x01, 0x00, 0x02, 0x02, 0x04, 0x00, 0x02, 0x05, 0x05, 0x00, 0x03, 0x07, 0x01, 0x01
        /*0010*/ 	.byte	0x02, 0x03, 0x01, 0x00, 0x02, 0x06, 0x01, 0x00, 0x04, 0x0b, 0x08, 0x00, 0x00, 0x00, 0x00, 0x00
        /*0020*/ 	.byte	0x00, 0x00, 0x00, 0x00


//--------------------- .nv.info._ZN7cutlass13device_kernelINS_4conv6kernel13ConvUniversalINS1_16ConvProblemShapeILNS1_8OperatorE0ELi3EEENS1_10collective14CollectiveConvINS1_46MainloopSm90TmaGmmaWarpSpecializedImplicitGemmILS5_0ELi14ELi3EN4cute5tupleIJNSA_1CILi2EEENSC_ILi1EEESE_EEENS1_36KernelImplicitTmaWarpSpecializedSm90ELi1EEENSB_IJNSC_ILi128EEESI_NSB_IJNSC_ILi64EEEEEEEEENS_12float_e4m3_tESM_NSA_8TiledMMAINSA_8MMA_AtomIJNSA_4SM904GMMA31MMA_64x128x32_F32E4M3E4M3_SS_TNILNSQ_7ScaleInE1ELSS_1EEEEEENSA_6LayoutINSB_IJSE_SE_SE_EEENSB_IJNSC_ILi0EEESX_SX_EEEEENSB_IJNSA_10UnderscoreES10_S10_EEEEENS7_6detail26Sm90ImplicitGemmTileTraitsINSA_20SM90_TMA_LOAD_IM2COLENSA_14ComposedLayoutINSA_7SwizzleILi2ELi4ELi3EEENSA_18smem_ptr_flag_bitsILi8EEENSV_INSB_IJNSB_IJNSC_ILi8EEENSC_ILi16EEEEEENSB_IJSJ_SE_EEENSB_IJSE_NSC_ILi14EEEEEEEEENSB_IJNSB_IJSJ_NSC_ILi512EEEEEENSB_IJSE_SX_EEENSB_IJSX_NSC_ILi8192EEEEEEEEEEEEEvEENS14_INSA_23SM90_TMA_LOAD_MULTICASTES1P_vEEEENS_8epilogue10collective6detail29Sm90TmaWarpSpecializedAdapterINS1V_15DefaultEpilogueISM_NSB_IJNSB_IJllllEEESE_SX_EEES20_NS1U_6thread17LinearCombinationISM_Li1EffLNS21_9ScaleType4KindE0ELNS_15FloatRoundStyleE2ESM_EENS_4gemm15EpilogueDefaultEEEEEvvEEEEvNT_6ParamsE --------------------------
	.section	.nv.info._ZN7cutlass13device_kernelINS_4conv6kernel13ConvUniversalINS1_16ConvProblemShapeILNS1_8OperatorE0ELi3EEENS1_10collective14CollectiveConvINS1_46MainloopSm90TmaGmmaWarpSpecializedImplicitGemmILS5_0ELi14ELi3EN4cute5tupleIJNSA_1CILi2EEENSC_ILi1EEESE_EEENS1_36KernelImplicitTmaWarpSpecializedSm90ELi1EEENSB_IJNSC_ILi128EEESI_NSB_IJNSC_ILi64EEEEEEEEENS_12float_e4m3_tESM_NSA_8TiledMMAINSA_8MMA_AtomIJNSA_4SM904GMMA31MMA_64x128x32_F32E4M3E4M3_SS_TNILNSQ_7ScaleInE1ELSS_1EEEEEENSA_6LayoutINSB_IJSE_SE_SE_EEENSB_IJNSC_ILi0EEESX_SX_EEEEENSB_IJNSA_10UnderscoreES10_S10_EEEEENS7_6detail26Sm90ImplicitGemmTileTraitsINSA_20SM90_TMA_LOAD_IM2COLENSA_14ComposedLayoutINSA_7SwizzleILi2ELi4ELi3EEENSA_18smem_ptr_flag_bitsILi8EEENSV_INSB_IJNSB_IJNSC_ILi8EEENSC_ILi16EEEEEENSB_IJSJ_SE_EEENSB_IJSE_NSC_ILi14EEEEEEEEENSB_IJNSB_IJSJ_NSC_ILi512EEEEEENSB_IJSE_SX_EEENSB_IJSX_NSC_ILi8192EEEEEEEEEEEEEvEENS14_INSA_23SM90_TMA_LOAD_MULTICASTES1P_vEEEENS_8epilogue10collective6detail29Sm90TmaWarpSpecializedAdapterINS1V_15DefaultEpilogueISM_NSB_IJNSB_IJllllEEESE_SX_EEES20_NS1U_6thread17LinearCombinationISM_Li1EffLNS21_9ScaleType4KindE0ELNS_15FloatRoundStyleE2ESM_EENS_4gemm15EpilogueDefaultEEEEEvvEEEEvNT_6ParamsE,"",@"SHT_CUDA_INFO"
	.sectionflags	@""
	.align	4


	//----- nvinfo : EIATTR_CUDA_API_VERSION
	.align		4
        /*0000*/ 	.byte	0x04, 0x37
        /*0002*/ 	.short	(.L_18 - .L_17)
.L_17:
        /*0004*/ 	.word	0x00000082


	//----- nvinfo : EIATTR_KPARAM_INFO
	.align		4
.L_18:
        /*0008*/ 	.byte	0x04, 0x17
        /*000a*/ 	.short	(.L_20 - .L_19)
.L_19:
        /*000c*/ 	.word	0x00000000
        /*0010*/ 	.short	0x0000
        /*0012*/ 	.short	0x0070
        /*0014*/ 	.byte	0x00, 0xf0, 0x01, 0x10


	//----- nvinfo : EIATTR_SPARSE_MMA_MASK
	.align		4
.L_20:
        /*0018*/ 	.byte	0x03, 0x50
        /*001a*/ 	.short	0x0000


	//----- nvinfo : EIATTR_MAXREG_COUNT
	.align		4
        /*001c*/ 	.byte	0x03, 0x1b
        /*001e*/ 	.short	0x00ff


	//----- nvinfo : EIATTR_NUM_BARRIERS
	.align		4
        /*0020*/ 	.byte	0x02, 0x4c
        /*0022*/ 	.byte	0x01
	.zero		1


	//----- nvinfo : EIATTR_MERCURY_ISA_VERSION
	.align		4
        /*0024*/ 	.byte	0x03, 0x5f
        /*0026*/ 	.short	0x0101


	//----- nvinfo : EIATTR_COOP_GROUP_MASK_REGIDS
	.align		4
        /*0028*/ 	.byte	0x04, 0x29
        /*002a*/ 	.short	(.L_22 - .L_21)


	//   ....[0]....
.L_21:
        /*002c*/ 	.word	0xffffffff


	//   ....[1]....
        /*0030*/ 	.word	0xffffffff


	//   ....[2]....
        /*0034*/ 	.word	0xffffffff


	//   ....[3]....
        /*0038*/ 	.word	0xffffffff


	//----- nvinfo : EIATTR_COOP_GROUP_INSTR_OFFSETS
	.align		4
.L_22:
        /*003c*/ 	.byte	0x04, 0x28
        /*003e*/ 	.short	(.L_24 - .L_23)


	//   ....[0]....
.L_23:
        /*0040*/ 	.word	0x00000070


	//   ....[1]....
        /*0044*/ 	.word	0x00000080


	//   ....[2]....
        /*0048*/ 	.word	0x00000140


	//   ....[3]....
        /*004c*/ 	.word	0x00000810


	//----- nvinfo : EIATTR_MBARRIER_INSTR_OFFSETS
	.align		4
.L_24:
        /*0050*/ 	.byte	0x04, 0x39
        /*0052*/ 	.short	(.L_26 - .L_25)


	//   ....[0]....
.L_25:
        /*0054*/ 	.word	0x00000310
        /*0058*/ 	.word	0x000000ff
        /*005c*/ 	.word	0x00038000
        /*0060*/ 	.short	0x0100
        /*0062*/ 	.byte	0x08
	.zero		1


	//   ....[1]....
        /*0064*/ 	.word	0x00000320
        /*0068*/ 	.word	0x000000ff
        /*006c*/ 	.word	0x00038070
        /*0070*/ 	.short	0x0100
        /*0072*/ 	.byte	0x08
	.zero		1


	//   ....[2]....
        /*0074*/ 	.word	0x00000330
        /*0078*/ 	.word	0x000000ff
        /*007c*/ 	.word	0x00038008
        /*0080*/ 	.short	0x0100
        /*0082*/ 	.byte	0x08
	.zero		1


	//   ....[3]....
        /*0084*/ 	.word	0x00000340
        /*0088*/ 	.word	0x000000ff
        /*008c*/ 	.word	0x00038078
        /*0090*/ 	.short	0x0100
        /*0092*/ 	.byte	0x08
	.zero		1


	//   ....[4]....
        /*0094*/ 	.word	0x00000350
        /*0098*/ 	.word	0x000000ff
        /*009c*/ 	.word	0x00038010
        /*00a0*/ 	.short	0x0100
        /*00a2*/ 	.byte	0x08
	.zero		1


	//   ....[5]....
        /*00a4*/ 	.word	0x00000360
        /*00a8*/ 	.word	0x000000ff
        /*00ac*/ 	.word	0x00038080
        /*00b0*/ 	.short	0x0100
        /*00b2*/ 	.byte	0x08
	.zero		1


	//   ....[6]....
        /*00b4*/ 	.word	0x00000370
        /*00b8*/ 	.word	0x000000ff
        /*00bc*/ 	.word	0x00038018
        /*00c0*/ 	.short	0x0100
        /*00c2*/ 	.byte	0x08
	.zero		1


	//   ....[7]....
        /*00c4*/ 	.word	0x00000380
        /*00c8*/ 	.word	0x000000ff
        /*00cc*/ 	.word	0x00038088
        /*00d0*/ 	.short	0x0100
        /*00d2*/ 	.byte	0x08
	.zero		1


	//   ....[8]....
        /*00d4*/ 	.word	0x00000390
        /*00d8*/ 	.word	0x000000ff
        /*00dc*/ 	.word	0x00038020
        /*00e0*/ 	.short	0x0100
        /*00e2*/ 	.byte	0x08
	.zero		1


	//   ....[9]....
        /*00e4*/ 	.word	0x000003a0
        /*00e8*/ 	.word	0x000000ff
        /*00ec*/ 	.word	0x00038090
        /*00f0*/ 	.short	0x0100
        /*00f2*/ 	.byte	0x08
	.zero		1


	//   ....[10]....
        /*00f4*/ 	.word	0x000003b0
        /*00f8*/ 	.word	0x000000ff
        /*00fc*/ 	.word	0x00038028
        /*0100*/ 	.short	0x0100
        /*0102*/ 	.byte	0x08
	.zero		1


	//   ....[11]....
        /*0104*/ 	.word	0x000003c0
        /*0108*/ 	.word	0x000000ff
        /*010c*/ 	.word	0x00038098
        /*0110*/ 	.short	0x0100
        /*0112*/ 	.byte	0x08
	.zero		1


	//   ....[12]....
        /*0114*/ 	.word	0x000003d0
        /*0118*/ 	.word	0x000000ff
        /*011c*/ 	.word	0x00038030
        /*0120*/ 	.short	0x0100
        /*0122*/ 	.byte	0x08
	.zero		1


	//   ....[13]....
        /*0124*/ 	.word	0x000003e0
        /*0128*/ 	.word	0x000000ff
        /*012c*/ 	.word	0x000380a0
        /*0130*/ 	.short	0x0100
        /*0132*/ 	.byte	0x08
	.zero		1


	//   ....[14]....
        /*0134*/ 	.word	0x000003f0
        /*0138*/ 	.word	0x000000ff
        /*013c*/ 	.word	0x00038038
        /*0140*/ 	.short	0x0100
        /*0142*/ 	.byte	0x08
	.zero		1


	//   ....[15]....
        /*0144*/ 	.word	0x00000400
        /*0148*/ 	.word	0x000000ff
        /*014c*/ 	.word	0x000380a8
        /*0150*/ 	.short	0x0100
        /*0152*/ 	.byte	0x08
	.zero		1


	//   ....[16]....
        /*0154*/ 	.word	0x00000410
        /*0158*/ 	.word	0x000000ff
        /*015c*/ 	.word	0x00038040
        /*0160*/ 	.short	0x0100
        /*0162*/ 	.byte	0x08
	.zero		1


	//   ....[17]....
        /*0164*/ 	.word	0x00000420
        /*0168*/ 	.word	0x000000ff
        /*016c*/ 	.word	0x000380b0
        /*0170*/ 	.short	0x0100
        /*0172*/ 	.byte	0x08
	.zero		1


	//   ....[18]....
        /*0174*/ 	.word	0x00000430
        /*0178*/ 	.word	0x000000ff
        /*017c*/ 	.word	0x00038048
        /*0180*/ 	.short	0x0100
        /*0182*/ 	.byte	0x08
	.zero		1


	//   ....[19]....
        /*0184*/ 	.word	0x00000440
        /*0188*/ 	.word	0x000000ff
        /*018c*/ 	.word	0x000380b8
        /*0190*/ 	.short	0x0100
        /*0192*/ 	.byte	0x08
	.zero		1


	//   ....[20]....
        /*0194*/ 	.word	0x00000450
        /*0198*/ 	.word	0x000000ff
        /*019c*/ 	.word	0x00038050
        /*01a0*/ 	.short	0x0100
        /*01a2*/ 	.byte	0x08
	.zero		1


	//   ....[21]....
        /*01a4*/ 	.word	0x00000460
        /*01a8*/ 	.word	0x000000ff
        /*01ac*/ 	.word	0x000380c0
        /*01b0*/ 	.short	0x0100
        /*01b2*/ 	.byte	0x08
	.zero		1


	//   ....[22]....
        /*01b4*/ 	.word	0x00000470
        /*01b8*/ 	.word	0x000000ff
        /*01bc*/ 	.word	0x00038058
        /*01c0*/ 	.short	0x0100
        /*01c2*/ 	.byte	0x08
	.zero		1


	//   ....[23]....
        /*01c4*/ 	.word	0x00000480
        /*01c8*/ 	.word	0x000000ff
        /*01cc*/ 	.word	0x000380c8
        /*01d0*/ 	.short	0x0100
        /*01d2*/ 	.byte	0x08
	.zero		1


	//   ....[24]....
        /*01d4*/ 	.word	0x00000490
        /*01d8*/ 	.word	0x000000ff
        /*01dc*/ 	.word	0x00038060
        /*01e0*/ 	.short	0x0100
        /*01e2*/ 	.byte	0x08
	.zero		1


	//   ....[25]....
        /*01e4*/ 	.word	0x000004a0
        /*01e8*/ 	.word	0x000000ff
        /*01ec*/ 	.word	0x000380d0
        /*01f0*/ 	.short	0x0100
        /*01f2*/ 	.byte	0x08
	.zero		1


	//   ....[26]....
        /*01f4*/ 	.word	0x000004b0
        /*01f8*/ 	.word	0x000000ff
        /*01fc*/ 	.word	0x00038068
        /*0200*/ 	.short	0x0100
        /*0202*/ 	.byte	0x08
	.zero		1


	//   ....[27]....
        /*0204*/ 	.word	0x000004c0
        /*0208*/ 	.word	0x000000ff
        /*020c*/ 	.word	0x000380d8
        /*0210*/ 	.short	0x0100
        /*0212*/ 	.byte	0x08
	.zero		1


	//   ....[28]....
        /*0214*/ 	.word	0x00001080
        /*0218*/ 	.word	0x00000008
        /*021c*/ 	.word	0x00038000
        /*0220*/ 	.short	0x010a
        /*0222*/ 	.byte	0x3f
	.zero		1


	//   ....[29]....
        /*0224*/ 	.word	0x000013e0
        /*0228*/ 	.word	0x0000000a
        /*022c*/ 	.word	0x00038000
        /*0230*/ 	.short	0x010a
        /*0232*/ 	.byte	0x3f
	.zero		1


	//   ....[30]....
        /*0234*/ 	.word	0x000015c0
        /*0238*/ 	.word	0x0000000a
        /*023c*/ 	.word	0x00000000
        /*0240*/ 	.short	0x0101
        /*0242*/ 	.byte	0x3f
	.zero		1


	//   ....[31]....
        /*0244*/ 	.word	0x00001800
        /*0248*/ 	.word	0x00000008
        /*024c*/ 	.word	0x00000000
        /*0250*/ 	.short	0x0101
        /*0252*/ 	.byte	0x3f
	.zero		1


	//   ....[32]....
        /*0254*/ 	.word	0x0000a790
        /*0258*/ 	.word	0x00000011
        /*025c*/ 	.word	0x00038070
        /*0260*/ 	.short	0x010a
        /*0262*/ 	.byte	0x3f
	.zero		1


	//   ....[33]....
        /*0264*/ 	.word	0x0000afe0
        /*0268*/ 	.word	0x00000003
        /*026c*/ 	.word	0x00000000
        /*0270*/ 	.short	0x010a
        /*0272*/ 	.byte	0x3f
	.zero		1


	//   ....[34]....
        /*0274*/ 	.word	0x0000b090
        /*0278*/ 	.word	0x00000000
        /*027c*/ 	.word	0x00000000
        /*0280*/ 	.short	0x010a
        /*0282*/ 	.byte	0x3f
	.zero		1


	//   ....[35]....
        /*0284*/ 	.word	0x0000b140
        /*0288*/ 	.word	0x00000000
        /*028c*/ 	.word	0x00000000
        /*0290*/ 	.short	0x010a
        /*0292*/ 	.byte	0x3f
	.zero		1


	//   ....[36]....
        /*0294*/ 	.word	0x0000b1f0
        /*0298*/ 	.word	0x00000000
        /*029c*/ 	.word	0x00000000
        /*02a0*/ 	.short	0x010a
        /*02a2*/ 	.byte	0x3f
	.zero		1


	//   ....[37]....
        /*02a4*/ 	.word	0x0000b2a0
        /*02a8*/ 	.word	0x00000000
        /*02ac*/ 	.word	0x00000000
        /*02b0*/ 	.short	0x010a
        /*02b2*/ 	.byte	0x3f
	.zero		1


	//   ....[38]....
        /*02b4*/ 	.word	0x0000b350
        /*02b8*/ 	.word	0x00000000
        /*02bc*/ 	.word	0x00000000
        /*02c0*/ 	.short	0x010a
        /*02c2*/ 	.byte	0x3f
	.zero		1


	//   ....[39]....
        /*02c4*/ 	.word	0x0000b400
        /*02c8*/ 	.word	0x00000000
        /*02cc*/ 	.word	0x00000000
        /*02d0*/ 	.short	0x010a
        /*02d2*/ 	.byte	0x3f
	.zero		1


	//   ....[40]....
        /*02d4*/ 	.word	0x0000b4b0
        /*02d8*/ 	.word	0x00000000
        /*02dc*/ 	.word	0x00000000
        /*02e0*/ 	.short	0x010a
        /*02e2*/ 	.byte	0x3f
	.zero		1


	//   ....[41]....
        /*02e4*/ 	.word	0x0000b560
        /*02e8*/ 	.word	0x00000000
        /*02ec*/ 	.word	0x00000000
        /*02f0*/ 	.short	0x010a
        /*02f2*/ 	.byte	0x3f
	.zero		1


	//   ....[42]....
        /*02f4*/ 	.word	0x0000b610
        /*02f8*/ 	.word	0x00000000
        /*02fc*/ 	.word	0x00000000
        /*0300*/ 	.short	0x010a
        /*0302*/ 	.byte	0x3f
	.zero		1


	//   ....[43]....
        /*0304*/ 	.word	0x0000b6c0
        /*0308*/ 	.word	0x00000000
        /*030c*/ 	.word	0x00000000
        /*0310*/ 	.short	0x010a
        /*0312*/ 	.byte	0x3f
	.zero		1


	//   ....[44]....
        /*0314*/ 	.word	0x0000b770
        /*0318*/ 	.word	0x00000000
        /*031c*/ 	.word	0x00000000
        /*0320*/ 	.short	0x010a
        /*0322*/ 	.byte	0x3f
	.zero		1


	//   ....[45]....
        /*0324*/ 	.word	0x0000b820
        /*0328*/ 	.word	0x00000000
        /*032c*/ 	.word	0x00000000
        /*0330*/ 	.short	0x010a
        /*0332*/ 	.byte	0x3f
	.zero		1


	//   ....[46]....
        /*0334*/ 	.word	0x0000b8d0
        /*0338*/ 	.word	0x00000005
        /*033c*/ 	.word	0x00000000
        /*0340*/ 	.short	0x010a
        /*0342*/ 	.byte	0x3f
	.zero		1


	//----- nvinfo : EIATTR_NUM_MBARRIERS
	.align		4
.L_26:
        /*0344*/ 	.byte	0x03, 0x38
        /*0346*/ 	.short	0x001c


	//----- nvinfo : EIATTR_EXIT_INSTR_OFFSETS
	.align		4
        /*0348*/ 	.byte	0x04, 0x1c
        /*034a*/ 	.short	(.L_28 - .L_27)


	//   ....[0]....
.L_27:
        /*034c*/ 	.word	0x00000bb0


	//   ....[1]....
        /*0350*/ 	.word	0x00001950


	//   ....[2]....
        /*0354*/ 	.word	0x00008510


	//   ....[3]....
        /*0358*/ 	.word	0x00008530


	//   ....[4]....
        /*035c*/ 	.word	0x0000a570


	//   ....[5]....
        /*0360*/ 	.word	0x0000a590


	//   ....[6]....
        /*0364*/ 	.word	0x0000a5b0


	//   ....[7]....
        /*0368*/ 	.word	0x0000aef0


	//   ....[8]....
        /*036c*/ 	.word	0x0000b900


	//----- nvinfo : EIATTR_MAX_THREADS
	.align		4
.L_28:
        /*0370*/ 	.byte	0x04, 0x05
        /*0372*/ 	.short	(.L_30 - .L_29)
.L_29:
        /*0374*/ 	.word	0x00000100
        /*0378*/ 	.word	0x00000001
        /*037c*/ 	.word	0x00000001


	//----- nvinfo : EIATTR_CRS_STACK_SIZE
	.align		4
.L_30:
        /*0380*/ 	.byte	0x04, 0x1e
        /*0382*/ 	.short	(.L_32 - .L_31)
.L_31:
        /*0384*/ 	.word	0x00000000


	//----- nvinfo : EIATTR_CBANK_PARAM_SIZE
	.align		4
.L_32:
        /*0388*/ 	.byte	0x03, 0x19
        /*038a*/ 	.short	0x0470


	//----- nvinfo : EIATTR_PARAM_CBANK
	.align		4
        /*038c*/ 	.byte	0x04, 0x0a
        /*038e*/ 	.short	(.L_34 - .L_33)
	.align		4
.L_33:
        /*0390*/ 	.word	index@(.nv.constant0._ZN7cutlass13device_kernelINS_4conv6kernel13ConvUniversalINS1_16ConvProblemShapeILNS1_8OperatorE0ELi3EEENS1_10collective14CollectiveConvINS1_46MainloopSm90TmaGmmaWarpSpecializedImplicitGemmILS5_0ELi14ELi3EN4cute5tupleIJNSA_1CILi2EEENSC_ILi1EEESE_EEENS1_36KernelImplicitTmaWarpSpecializedSm90ELi1EEENSB_IJNSC_ILi128EEESI_NSB_IJNSC_ILi64EEEEEEEEENS_12float_e4m3_tESM_NSA_8TiledMMAINSA_8MMA_AtomIJNSA_4SM904GMMA31MMA_64x128x32_F32E4M3E4M3_SS_TNILNSQ_7ScaleInE1ELSS_1EEEEEENSA_6LayoutINSB_IJSE_SE_SE_EEENSB_IJNSC_ILi0EEESX_SX_EEEEENSB_IJNSA_10UnderscoreES10_S10_EEEEENS7_6detail26Sm90ImplicitGemmTileTraitsINSA_20SM90_TMA_LOAD_IM2COLENSA_14ComposedLayoutINSA_7SwizzleILi2ELi4ELi3EEENSA_18smem_ptr_flag_bitsILi8EEENSV_INSB_IJNSB_IJNSC_ILi8EEENSC_ILi16EEEEEENSB_IJSJ_SE_EEENSB_IJSE_NSC_ILi14EEEEEEEEENSB_IJNSB_IJSJ_NSC_ILi512EEEEEENSB_IJSE_SX_EEENSB_IJSX_NSC_ILi8192EEEEEEEEEEEEEvEENS14_INSA_23SM90_TMA_LOAD_MULTICASTES1P_vEEEENS_8epilogue10collective6detail29Sm90TmaWarpSpecializedAdapterINS1V_15DefaultEpilogueISM_NSB_IJNSB_IJllllEEESE_SX_EEES20_NS1U_6thread17LinearCombinationISM_Li1EffLNS21_9ScaleType4KindE0ELNS_15FloatRoundStyleE2ESM_EENS_4gemm15EpilogueDefaultEEEEEvvEEEEvNT_6ParamsE)
        /*0394*/ 	.short	0x0210
        /*0396*/ 	.short	0x0470


	//----- nvinfo : EIATTR_SW_WAR
	.align		4
.L_34:
        /*0398*/ 	.byte	0x04, 0x36
        /*039a*/ 	.short	(.L_36 - .L_35)
.L_35:
        /*039c*/ 	.word	0x00000008
.L_36:


//--------------------- .nv.callgraph             --------------------------
	.section	.nv.callgraph,"",@"SHT_CUDA_CALLGRAPH"
	.align	4
	.sectionentsize	8
	.align		4
        /*0000*/ 	.word	0x00000000
	.align		4
        /*0004*/ 	.word	0xffffffff
	.align		4
        /*0008*/ 	.word	0x00000000
	.align		4
        /*000c*/ 	.word	0xfffffffe
	.align		4
        /*0010*/ 	.word	0x00000000
	.align		4
        /*0014*/ 	.word	0xfffffffd
	.align		4
        /*0018*/ 	.word	0x00000000
	.align		4
        /*001c*/ 	.word	0xfffffffc


//--------------------- .nv.constant4             --------------------------
	.section	.nv.constant4,"a",@progbits
	.align	8
	.align		8
.nv.constant4:
        /*0000*/ 	.dword	_ZN39_INTERNAL_2ef50fe8_4_k_cu_16043c33_39254cuda3std3__45__cpo5beginE
	.align		8
        /*0008*/ 	.dword	_ZN39_INTERNAL_2ef50fe8_4_k_cu_16043c33_39254cuda3std3__45__cpo3endE
	.align		8
        /*0010*/ 	.dword	_ZN39_INTERNAL_2ef50fe8_4_k_cu_16043c33_39254cuda3std3__45__cpo6cbeginE
	.align		8
        /*0018*/ 	.dword	_ZN39_INTERNAL_2ef50fe8_4_k_cu_16043c33_39254cuda3std3__45__cpo4cendE
	.align		8
        /*0020*/ 	.dword	_ZN39_INTERNAL_2ef50fe8_4_k_cu_16043c33_39254cuda3std3__441_GLOBAL__N__2ef50fe8_4_k_cu_16043c33_39256ignoreE
	.align		8
        /*0028*/ 	.dword	_ZN39_INTERNAL_2ef50fe8_4_k_cu_16043c33_39254cuda3std3__419piecewise_constructE
	.align		8
        /*0030*/ 	.dword	_ZN39_INTERNAL_2ef50fe8_4_k_cu_16043c33_39254cuda3std3__48in_placeE
	.align		8
        /*0038*/ 	.dword	_ZN39_INTERNAL_2ef50fe8_4_k_cu_16043c33_39254cuda3std6ranges3__45__cpo4swapE
	.align		8
        /*0040*/ 	.dword	_ZN39_INTERNAL_2ef50fe8_4_k_cu_16043c33_39254cuda3std6ranges3__45__cpo9iter_moveE
	.align		8
        /*0048*/ 	.dword	_ZN39_INTERNAL_2ef50fe8_4_k_cu_16043c33_39254cute7productE
	.align		8
        /*0050*/ 	.dword	_ZN39_INTERNAL_2ef50fe8_4_k_cu_16043c33_39254cute1_E


//--------------------- .text._ZN7cutlass13device_kernelINS_4conv6kernel13ConvUniversalINS1_16ConvProblemShapeILNS1_8OperatorE0ELi3EEENS1_10collective14CollectiveConvINS1_46MainloopSm90TmaGmmaWarpSpecializedImplicitGemmILS5_0ELi14ELi3EN4cute5tupleIJNSA_1CILi2EEENSC_ILi1EEESE_EEENS1_36KernelImplicitTmaWarpSpecializedSm90ELi1EEENSB_IJNSC_ILi128EEESI_NSB_IJNSC_ILi64EEEEEEEEENS_12float_e4m3_tESM_NSA_8TiledMMAINSA_8MMA_AtomIJNSA_4SM904GMMA31MMA_64x128x32_F32E4M3E4M3_SS_TNILNSQ_7ScaleInE1ELSS_1EEEEEENSA_6LayoutINSB_IJSE_SE_SE_EEENSB_IJNSC_ILi0EEESX_SX_EEEEENSB_IJNSA_10UnderscoreES10_S10_EEEEENS7_6detail26Sm90ImplicitGemmTileTraitsINSA_20SM90_TMA_LOAD_IM2COLENSA_14ComposedLayoutINSA_7SwizzleILi2ELi4ELi3EEENSA_18smem_ptr_flag_bitsILi8EEENSV_INSB_IJNSB_IJNSC_ILi8EEENSC_ILi16EEEEEENSB_IJSJ_SE_EEENSB_IJSE_NSC_ILi14EEEEEEEEENSB_IJNSB_IJSJ_NSC_ILi512EEEEEENSB_IJSE_SX_EEENSB_IJSX_NSC_ILi8192EEEEEEEEEEEEEvEENS14_INSA_23SM90_TMA_LOAD_MULTICASTES1P_vEEEENS_8epilogue10collective6detail29Sm90TmaWarpSpecializedAdapterINS1V_15DefaultEpilogueISM_NSB_IJNSB_IJllllEEESE_SX_EEES20_NS1U_6thread17LinearCombinationISM_Li1EffLNS21_9ScaleType4KindE0ELNS_15FloatRoundStyleE2ESM_EENS_4gemm15EpilogueDefaultEEEEEvvEEEEvNT_6ParamsE --------------------------
	.section	.text._ZN7cutlass13device_kernelINS_4conv6kernel13ConvUniversalINS1_16ConvProblemShapeILNS1_8OperatorE0ELi3EEENS1_10collective14CollectiveConvINS1_46MainloopSm90TmaGmmaWarpSpecializedImplicitGemmILS5_0ELi14ELi3EN4cute5tupleIJNSA_1CILi2EEENSC_ILi1EEESE_EEENS1_36KernelImplicitTmaWarpSpecializedSm90ELi1EEENSB_IJNSC_ILi128EEESI_NSB_IJNSC_ILi64EEEEEEEEENS_12float_e4m3_tESM_NSA_8TiledMMAINSA_8MMA_AtomIJNSA_4SM904GMMA31MMA_64x128x32_F32E4M3E4M3_SS_TNILNSQ_7ScaleInE1ELSS_1EEEEEENSA_6LayoutINSB_IJSE_SE_SE_EEENSB_IJNSC_ILi0EEESX_SX_EEEEENSB_IJNSA_10UnderscoreES10_S10_EEEEENS7_6detail26Sm90ImplicitGemmTileTraitsINSA_20SM90_TMA_LOAD_IM2COLENSA_14ComposedLayoutINSA_7SwizzleILi2ELi4ELi3EEENSA_18smem_ptr_flag_bitsILi8EEENSV_INSB_IJNSB_IJNSC_ILi8EEENSC_ILi16EEEEEENSB_IJSJ_SE_EEENSB_IJSE_NSC_ILi14EEEEEEEEENSB_IJNSB_IJSJ_NSC_ILi512EEEEEENSB_IJSE_SX_EEENSB_IJSX_NSC_ILi8192EEEEEEEEEEEEEvEENS14_INSA_23SM90_TMA_LOAD_MULTICASTES1P_vEEEENS_8epilogue10collective6detail29Sm90TmaWarpSpecializedAdapterINS1V_15DefaultEpilogueISM_NSB_IJNSB_IJllllEEESE_SX_EEES20_NS1U_6thread17LinearCombinationISM_Li1EffLNS21_9ScaleType4KindE0ELNS_15FloatRoundStyleE2ESM_EENS_4gemm15EpilogueDefaultEEEEEvvEEEEvNT_6ParamsE,"ax",@progbits
	.align	128
.text._ZN7cutlass13device_kernelINS_4conv6kernel13ConvUniversalINS1_16ConvProblemShapeILNS1_8OperatorE0ELi3EEENS1_10collective14CollectiveConvINS1_46MainloopSm90TmaGmmaWarpSpecializedImplicitGemmILS5_0ELi14ELi3EN4cute5tupleIJNSA_1CILi2EEENSC_ILi1EEESE_EEENS1_36KernelImplicitTmaWarpSpecializedSm90ELi1EEENSB_IJNSC_ILi128EEESI_NSB_IJNSC_ILi64EEEEEEEEENS_12float_e4m3_tESM_NSA_8TiledMMAINSA_8MMA_AtomIJNSA_4SM904GMMA31MMA_64x128x32_F32E4M3E4M3_SS_TNILNSQ_7ScaleInE1ELSS_1EEEEEENSA_6LayoutINSB_IJSE_SE_SE_EEENSB_IJNSC_ILi0EEESX_SX_EEEEENSB_IJNSA_10UnderscoreES10_S10_EEEEENS7_6detail26Sm90ImplicitGemmTileTraitsINSA_20SM90_TMA_LOAD_IM2COLENSA_14ComposedLayoutINSA_7SwizzleILi2ELi4ELi3EEENSA_18smem_ptr_flag_bitsILi8EEENSV_INSB_IJNSB_IJNSC_ILi8EEENSC_ILi16EEEEEENSB_IJSJ_SE_EEENSB_IJSE_NSC_ILi14EEEEEEEEENSB_IJNSB_IJSJ_NSC_ILi512EEEEEENSB_IJSE_SX_EEENSB_IJSX_NSC_ILi8192EEEEEEEEEEEEEvEENS14_INSA_23SM90_TMA_LOAD_MULTICASTES1P_vEEEENS_8epilogue10collective6detail29Sm90TmaWarpSpecializedAdapterINS1V_15DefaultEpilogueISM_NSB_IJNSB_IJllllEEESE_SX_EEES20_NS1U_6thread17LinearCombinationISM_Li1EffLNS21_9ScaleType4KindE0ELNS_15FloatRoundStyleE2ESM_EENS_4gemm15EpilogueDefaultEEEEEvvEEEEvNT_6ParamsE:
        .type           _ZN7cutlass13device_kernelINS_4conv6kernel13ConvUniversalINS1_16ConvProblemShapeILNS1_8OperatorE0ELi3EEENS1_10collective14CollectiveConvINS1_46MainloopSm90TmaGmmaWarpSpecializedImplicitGemmILS5_0ELi14ELi3EN4cute5tupleIJNSA_1CILi2EEENSC_ILi1EEESE_EEENS1_36KernelImplicitTmaWarpSpecializedSm90ELi1EEENSB_IJNSC_ILi128EEESI_NSB_IJNSC_ILi64EEEEEEEEENS_12float_e4m3_tESM_NSA_8TiledMMAINSA_8MMA_AtomIJNSA_4SM904GMMA31MMA_64x128x32_F32E4M3E4M3_SS_TNILNSQ_7ScaleInE1ELSS_1EEEEEENSA_6LayoutINSB_IJSE_SE_SE_EEENSB_IJNSC_ILi0EEESX_SX_EEEEENSB_IJNSA_10UnderscoreES10_S10_EEEEENS7_6detail26Sm90ImplicitGemmTileTraitsINSA_20SM90_TMA_LOAD_IM2COLENSA_14ComposedLayoutINSA_7SwizzleILi2ELi4ELi3EEENSA_18smem_ptr_flag_bitsILi8EEENSV_INSB_IJNSB_IJNSC_ILi8EEENSC_ILi16EEEEEENSB_IJSJ_SE_EEENSB_IJSE_NSC_ILi14EEEEEEEEENSB_IJNSB_IJSJ_NSC_ILi512EEEEEENSB_IJSE_SX_EEENSB_IJSX_NSC_ILi8192EEEEEEEEEEEEEvEENS14_INSA_23SM90_TMA_LOAD_MULTICASTES1P_vEEEENS_8epilogue10collective6detail29Sm90TmaWarpSpecializedAdapterINS1V_15DefaultEpilogueISM_NSB_IJNSB_IJllllEEESE_SX_EEES20_NS1U_6thread17LinearCombinationISM_Li1EffLNS21_9ScaleType4KindE0ELNS_15FloatRoundStyleE2ESM_EENS_4gemm15EpilogueDefaultEEEEEvvEEEEvNT_6ParamsE,@function
        .size           _ZN7cutlass13device_kernelINS_4conv6kernel13ConvUniversalINS1_16ConvProblemShapeILNS1_8OperatorE0ELi3EEENS1_10collective14CollectiveConvINS1_46MainloopSm90TmaGmmaWarpSpecializedImplicitGemmILS5_0ELi14ELi3EN4cute5tupleIJNSA_1CILi2EEENSC_ILi1EEESE_EEENS1_36KernelImplicitTmaWarpSpecializedSm90ELi1EEENSB_IJNSC_ILi128EEESI_NSB_IJNSC_ILi64EEEEEEEEENS_12float_e4m3_tESM_NSA_8TiledMMAINSA_8MMA_AtomIJNSA_4SM904GMMA31MMA_64x128x32_F32E4M3E4M3_SS_TNILNSQ_7ScaleInE1ELSS_1EEEEEENSA_6LayoutINSB_IJSE_SE_SE_EEENSB_IJNSC_ILi0EEESX_SX_EEEEENSB_IJNSA_10UnderscoreES10_S10_EEEEENS7_6detail26Sm90ImplicitGemmTileTraitsINSA_20SM90_TMA_LOAD_IM2COLENSA_14ComposedLayoutINSA_7SwizzleILi2ELi4ELi3EEENSA_18smem_ptr_flag_bitsILi8EEENSV_INSB_IJNSB_IJNSC_ILi8EEENSC_ILi16EEEEEENSB_IJSJ_SE_EEENSB_IJSE_NSC_ILi14EEEEEEEEENSB_IJNSB_IJSJ_NSC_ILi512EEEEEENSB_IJSE_SX_EEENSB_IJSX_NSC_ILi8192EEEEEEEEEEEEEvEENS14_INSA_23SM90_TMA_LOAD_MULTICASTES1P_vEEEENS_8epilogue10collective6detail29Sm90TmaWarpSpecializedAdapterINS1V_15DefaultEpilogueISM_NSB_IJNSB_IJllllEEESE_SX_EEES20_NS1U_6thread17LinearCombinationISM_Li1EffLNS21_9ScaleType4KindE0ELNS_15FloatRoundStyleE2ESM_EENS_4gemm15EpilogueDefaultEEEEEvvEEEEvNT_6ParamsE,(.L_x_308 - _ZN7cutlass13device_kernelINS_4conv6kernel13ConvUniversalINS1_16ConvProblemShapeILNS1_8OperatorE0ELi3EEENS1_10collective14CollectiveConvINS1_46MainloopSm90TmaGmmaWarpSpecializedImplicitGemmILS5_0ELi14ELi3EN4cute5tupleIJNSA_1CILi2EEENSC_ILi1EEESE_EEENS1_36KernelImplicitTmaWarpSpecializedSm90ELi1EEENSB_IJNSC_ILi128EEESI_NSB_IJNSC_ILi64EEEEEEEEENS_12float_e4m3_tESM_NSA_8TiledMMAINSA_8MMA_AtomIJNSA_4SM904GMMA31MMA_64x128x32_F32E4M3E4M3_SS_TNILNSQ_7ScaleInE1ELSS_1EEEEEENSA_6LayoutINSB_IJSE_SE_SE_EEENSB_IJNSC_ILi0EEESX_SX_EEEEENSB_IJNSA_10UnderscoreES10_S10_EEEEENS7_6detail26Sm90ImplicitGemmTileTraitsINSA_20SM90_TMA_LOAD_IM2COLENSA_14ComposedLayoutINSA_7SwizzleILi2ELi4ELi3EEENSA_18smem_ptr_flag_bitsILi8EEENSV_INSB_IJNSB_IJNSC_ILi8EEENSC_ILi16EEEEEENSB_IJSJ_SE_EEENSB_IJSE_NSC_ILi14EEEEEEEEENSB_IJNSB_IJSJ_NSC_ILi512EEEEEENSB_IJSE_SX_EEENSB_IJSX_NSC_ILi8192EEEEEEEEEEEEEvEENS14_INSA_23SM90_TMA_LOAD_MULTICASTES1P_vEEEENS_8epilogue10collective6detail29Sm90TmaWarpSpecializedAdapterINS1V_15DefaultEpilogueISM_NSB_IJNSB_IJllllEEESE_SX_EEES20_NS1U_6thread17LinearCombinationISM_Li1EffLNS21_9ScaleType4KindE0ELNS_15FloatRoundStyleE2ESM_EENS_4gemm15EpilogueDefaultEEEEEvvEEEEvNT_6ParamsE)
        .other          _ZN7cutlass13device_kernelINS_4conv6kernel13ConvUniversalINS1_16ConvProblemShapeILNS1_8OperatorE0ELi3EEENS1_10collective14CollectiveConvINS1_46MainloopSm90TmaGmmaWarpSpecializedImplicitGemmILS5_0ELi14ELi3EN4cute5tupleIJNSA_1CILi2EEENSC_ILi1EEESE_EEENS1_36KernelImplicitTmaWarpSpecializedSm90ELi1EEENSB_IJNSC_ILi128EEESI_NSB_IJNSC_ILi64EEEEEEEEENS_12float_e4m3_tESM_NSA_8TiledMMAINSA_8MMA_AtomIJNSA_4SM904GMMA31MMA_64x128x32_F32E4M3E4M3_SS_TNILNSQ_7ScaleInE1ELSS_1EEEEEENSA_6LayoutINSB_IJSE_SE_SE_EEENSB_IJNSC_ILi0EEESX_SX_EEEEENSB_IJNSA_10UnderscoreES10_S10_EEEEENS7_6detail26Sm90ImplicitGemmTileTraitsINSA_20SM90_TMA_LOAD_IM2COLENSA_14ComposedLayoutINSA_7SwizzleILi2ELi4ELi3EEENSA_18smem_ptr_flag_bitsILi8EEENSV_INSB_IJNSB_IJNSC_ILi8EEENSC_ILi16EEEEEENSB_IJSJ_SE_EEENSB_IJSE_NSC_ILi14EEEEEEEEENSB_IJNSB_IJSJ_NSC_ILi512EEEEEENSB_IJSE_SX_EEENSB_IJSX_NSC_ILi8192EEEEEEEEEEEEEvEENS14_INSA_23SM90_TMA_LOAD_MULTICASTES1P_vEEEENS_8epilogue10collective6detail29Sm90TmaWarpSpecializedAdapterINS1V_15DefaultEpilogueISM_NSB_IJNSB_IJllllEEESE_SX_EEES20_NS1U_6thread17LinearCombinationISM_Li1EffLNS21_9ScaleType4KindE0ELNS_15FloatRoundStyleE2ESM_EENS_4gemm15EpilogueDefaultEEEEEvvEEEEvNT_6ParamsE,@"STO_CUDA_ENTRY STV_DEFAULT"
_ZN7cutlass13device_kernelINS_4conv6kernel13ConvUniversalINS1_16ConvProblemShapeILNS1_8OperatorE0ELi3EEENS1_10collective14CollectiveConvINS1_46MainloopSm90TmaGmmaWarpSpecializedImplicitGemmILS5_0ELi14ELi3EN4cute5tupleIJNSA_1CILi2EEENSC_ILi1EEESE_EEENS1_36KernelImplicitTmaWarpSpecializedSm90ELi1EEENSB_IJNSC_ILi128EEESI_NSB_IJNSC_ILi64EEEEEEEEENS_12float_e4m3_tESM_NSA_8TiledMMAINSA_8MMA_AtomIJNSA_4SM904GMMA31MMA_64x128x32_F32E4M3E4M3_SS_TNILNSQ_7ScaleInE1ELSS_1EEEEEENSA_6LayoutINSB_IJSE_SE_SE_EEENSB_IJNSC_ILi0EEESX_SX_EEEEENSB_IJNSA_10UnderscoreES10_S10_EEEEENS7_6detail26Sm90ImplicitGemmTileTraitsINSA_20SM90_TMA_LOAD_IM2COLENSA_14ComposedLayoutINSA_7SwizzleILi2ELi4ELi3EEENSA_18smem_ptr_flag_bitsILi8EEENSV_INSB_IJNSB_IJNSC_ILi8EEENSC_ILi16EEEEEENSB_IJSJ_SE_EEENSB_IJSE_NSC_ILi14EEEEEEEEENSB_IJNSB_IJSJ_NSC_ILi512EEEEEENSB_IJSE_SX_EEENSB_IJSX_NSC_ILi8192EEEEEEEEEEEEEvEENS14_INSA_23SM90_TMA_LOAD_MULTICASTES1P_vEEEENS_8epilogue10collective6detail29Sm90TmaWarpSpecializedAdapterINS1V_15DefaultEpilogueISM_NSB_IJNSB_IJllllEEESE_SX_EEES20_NS1U_6thread17LinearCombinationISM_Li1EffLNS21_9ScaleType4KindE0ELNS_15FloatRoundStyleE2ESM_EENS_4gemm15EpilogueDefaultEEEEEvvEEEEvNT_6ParamsE:
[----:B------:R-:W-:Y:S01]  /*0000*/  LDC R1, c[0x0][0x28] ;  /* 0x00000a00ff017b82 */ /* 0x000fe20000000800 */
[----:B------:R-:W0:Y:S01]  /*0010*/  S2R R11, SR_TID.X ;  /* 0x00000000000b7919 */ /* 0x000e220000002100 */
[----:B------:R-:W-:Y:S01]  /*0020*/  ELECT P0, URZ, PT ;  /* 0x00000000003f782f */ /* 0x000fe20003800000 */
[----:B------:R-:W-:Y:S01]  /*0030*/  BSSY B0, `(.L_x_0) ;  /* 0x0000010000007945 */ /* 0x000fe20003800000 */
[----:B------:R-:W1:Y:S01]  /*0040*/  S2R R12, SR_CTAID.X ;  /* 0x00000000000c7919 */ /* 0x000e620000002500 */
[--C-:B0-----:R-:W-:Y:S02]  /*0050*/  SHF.R.U32.HI R0, RZ, 0x5, R11.reuse ;  /* 0x00000005ff007819 */ /* 0x101fe4000001160b */
[----:B------:R-:W-:-:S03]  /*0060*/  SHF.R.U32.HI R3, RZ, 0x7, R11 ;  /* 0x00000007ff037819 */ /* 0x000fc6000001160b */
[----:B------:R-:W0:Y:S04]  /*0070*/  SHFL.IDX PT, R2, R0, RZ, 0x1f ;  /* 0x00001fff00027589 */ /* 0x000e2800000e0000 */
[----:B------:R2:W3:Y:S01]  /*0080*/  SHFL.IDX PT, R10, R3, RZ, 0x1f ;  /* 0x00001fff030a7589 */ /* 0x0004e200000e0000 */
[----:B0-----:R-:W-:-:S13]  /*0090*/  ISETP.NE.OR P0, PT, R2, RZ, !P0 ;  /* 0x000000ff0200720c */ /* 0x001fda0004705670 */
[----:B-123--:R-:W-:Y:S05]  /*00a0*/  @P0 BRA `(.L_x_1) ;  /* 0x0000000000200947 */ /* 0x00efea0003800000 */
[----:B------:R-:W-:Y:S02]  /*00b0*/  ULDC.64 UR4, c[0x0][0x198] ;  /* 0x0000660000047ab9 */ /* 0x000fe40000000a00 */
[----:B------:R-:W-:Y:S02]  /*00c0*/  UIADD3 UR6, UP0, UR4, 0xf0, URZ ;  /* 0x000000f004067890 */ /* 0x000fe4000ff1e03f */
[----:B------:R-:W-:Y:S02]  /*00d0*/  UIADD3 UR4, UP1, UR4, 0x270, URZ ;  /* 0x0000027004047890 */ /* 0x000fe4000ff3e03f */
[----:B------:R-:W-:Y:S02]  /*00e0*/  UIADD3.X UR7, URZ, UR5, URZ, UP0, !UPT ;  /* 0x000000053f077290 */ /* 0x000fe400087fe43f */
[----:B------:R-:W-:-:S07]  /*00f0*/  UIADD3.X UR5, URZ, UR5, URZ, UP1, !UPT ;  /* 0x000000053f057290 */ /* 0x000fce0008ffe43f */
[----:B------:R0:W-:Y:S02]  /*0100*/  UTMACCTL.PF [UR6] ;  /* 0x00000000060079b9 */ /* 0x0001e40008040000 */
[----:B------:R0:W-:Y:S02]  /*0110*/  UTMACCTL.PF [UR4] ;  /* 0x00000000040079b9 */ /* 0x0001e40008040000 */
[----:B0-----:R-:W-:Y:S01]  /*0120*/  NOP ;  /* 0x0000000000007918 */ /* 0x001fe20000000000 */
.L_x_1:
[----:B------:R-:W-:Y:S05]  /*0130*/  BSYNC B0 ;  /* 0x0000000000007941 */ /* 0x000fea0003800000 */
.L_x_0:
[----:B------:R-:W0:Y:S01]  /*0140*/  SHFL.IDX PT, R0, R0, RZ, 0x1f ;  /* 0x00001fff00007589 */ /* 0x000e2200000e0000 */
[----:B------:R-:W-:Y:S02]  /*0150*/  SHF.R.S32.HI R4, RZ, 0x1f, R11 ;  /* 0x0000001fff047819 */ /* 0x000fe4000001140b */
[----:B------:R-:W-:Y:S01]  /*0160*/  I2FP.F32.U32 R6, R12 ;  /* 0x0000000c00067245 */ /* 0x000fe20000201000 */
[----:B------:R-:W1:Y:S01]  /*0170*/  S2R R13, SR_CTAID.Y ;  /* 0x00000000000d7919 */ /* 0x000e620000002600 */
[----:B------:R-:W-:-:S04]  /*0180*/  LEA.HI R4, R4, R11, RZ, 0x7 ;  /* 0x0000000b04047211 */ /* 0x000fc800078f38ff */
[----:B------:R-:W-:-:S05]  /*0190*/  LOP3.LUT R4, R4, 0xffffff80, RZ, 0xc0, !PT ;  /* 0xffffff8004047812 */ /* 0x000fca00078ec0ff */
[----:B------:R-:W-:-:S05]  /*01a0*/  IMAD.IADD R14, R11, 0x1, -R4 ;  /* 0x000000010b0e7824 */ /* 0x000fca00078e0a04 */
[----:B------:R-:W-:-:S04]  /*01b0*/  SHF.R.S32.HI R3, RZ, 0x1f, R14 ;  /* 0x0000001fff037819 */ /* 0x000fc8000001140e */
[----:B------:R-:W-:Y:S02]  /*01c0*/  LEA.HI R3, R3, R14, RZ, 0x3 ;  /* 0x0000000e03037211 */ /* 0x000fe400078f18ff */
[----:B0-----:R-:W-:Y:S02]  /*01d0*/  ISETP.NE.AND P0, PT, R0, RZ, PT ;  /* 0x000000ff0000720c */ /* 0x001fe40003f05270 */
[--C-:B------:R-:W-:Y:S02]  /*01e0*/  SHF.R.S32.HI R4, RZ, 0x3, R3.reuse ;  /* 0x00000003ff047819 */ /* 0x100fe40000011403 */
[----:B------:R-:W-:Y:S02]  /*01f0*/  SHF.R.S32.HI R3, RZ, 0x1f, R3 ;  /* 0x0000001fff037819 */ /* 0x000fe40000011403 */
[----:B------:R-:W-:-:S07]  /*0200*/  SHF.R.S32.HI R5, RZ, 0x1f, R0 ;  /* 0x0000001fff057819 */ /* 0x000fce0000011400 */
[----:B-1----:R-:W-:Y:S05]  /*0210*/  @P0 BRA `(.L_x_2) ;  /* 0x0000000000b40947 */ /* 0x002fea0003800000 */
[----:B------:R-:W-:Y:S01]  /*0220*/  ELECT P0, URZ, PT ;  /* 0x00000000003f782f */ /* 0x000fe20003800000 */
[----:B------:R-:W-:-:S12]  /*0230*/  BSSY B0, `(.L_x_2) ;  /* 0x000002b000007945 */ /* 0x000fd80003800000 */
[----:B------:R-:W-:Y:S05]  /*0240*/  @!P0 BRA `(.L_x_3) ;  /* 0x0000000000a48947 */ /* 0x000fea0003800000 */
[----:B------:R-:W0:Y:S01]  /*0250*/  S2UR UR8, SR_CgaCtaId ;  /* 0x00000000000879c3 */ /* 0x000e220000008800 */
[----:B------:R-:W-:Y:S01]  /*0260*/  UMOV UR4, 0x400 ;  /* 0x0000040000047882 */ /* 0x000fe20000000000 */
[----:B------:R-:W-:Y:S01]  /*0270*/  UMOV UR5, 0x1 ;  /* 0x0000000100057882 */ /* 0x000fe20000000000 */
[----:B------:R-:W-:Y:S02]  /*0280*/  UMOV UR6, 0x2 ;  /* 0x0000000200067882 */ /* 0x000fe40000000000 */
[----:B------:R-:W-:-:S04]  /*0290*/  UIADD3 UR6, -UR6, 0x100000, URZ ;  /* 0x0010000006067890 */ /* 0x000fc8000fffe13f */
[----:B------:R-:W-:Y:S02]  /*02a0*/  USHF.L.U32 UR7, UR6, 0xb, URZ ;  /* 0x0000000b06077899 */ /* 0x000fe4000800063f */
[----:B------:R-:W-:Y:S02]  /*02b0*/  USHF.L.U32 UR6, UR6, 0x1, URZ ;  /* 0x0000000106067899 */ /* 0x000fe4000800063f */
[----:B0-----:R-:W-:Y:S02]  /*02c0*/  ULEA UR8, UR8, UR4, 0x18 ;  /* 0x0000000408087291 */ /* 0x001fe4000f8ec03f */
[----:B------:R-:W-:-:S04]  /*02d0*/  UIADD3 UR4, -UR5, 0x100000, URZ ;  /* 0x0010000005047890 */ /* 0x000fc8000fffe13f */
[----:B------:R-:W-:Y:S02]  /*02e0*/  USHF.L.U32 UR5, UR4, 0xb, URZ ;  /* 0x0000000b04057899 */ /* 0x000fe4000800063f */
[----:B------:R-:W-:Y:S01]  /*02f0*/  USHF.L.U32 UR4, UR4, 0x1, URZ ;  /* 0x0000000104047899 */ /* 0x000fe2000800063f */
[----:B------:R-:W0:Y:S11]  /*0300*/  FENCE.VIEW.ASYNC.S ;  /* 0x00000000000073c6 */ /* 0x000e360000000000 */
[----:B0-----:R0:W1:Y:S01]  /*0310*/  SYNCS.EXCH.64 URZ, [UR8+0x38000], UR4 ;  /* 0x03800004083f75b2 */ /* 0x0010620008000100 */
[----:B------:R0:W2:Y:S01]  /*0320*/  SYNCS.EXCH.64 URZ, [UR8+0x38070], UR6 ;  /* 0x03807006083f75b2 */ /* 0x0000a20008000100 */
[----:B------:R0:W3:Y:S01]  /*0330*/  SYNCS.EXCH.64 URZ, [UR8+0x38008], UR4 ;  /* 0x03800804083f75b2 */ /* 0x0000e20008000100 */
[----:B------:R0:W4:Y:S01]  /*0340*/  SYNCS.EXCH.64 URZ, [UR8+0x38078], UR6 ;  /* 0x03807806083f75b2 */ /* 0x0001220008000100 */
[----:B------:R0:W0:Y:S01]  /*0350*/  SYNCS.EXCH.64 URZ, [UR8+0x38010], UR4 ;  /* 0x03801004083f75b2 */ /* 0x0000220008000100 */
        /* <DEDUP_REMOVED lines=23> */
[----:B-1234-:R-:W-:Y:S01]  /*04d0*/  NOP ;  /* 0x0000000000007918 */ /* 0x01efe20000000000 */
.L_x_3:
[----:B0-----:R-:W-:Y:S05]  /*04e0*/  BSYNC B0 ;  /* 0x0000000000007941 */ /* 0x001fea0003800000 */
.L_x_2:
[----:B------:R-:W-:Y:S01]  /*04f0*/  ULDC UR4, c[0x0][0x150] ;  /* 0x0000540000047ab9 */ /* 0x000fe20000000800 */
[----:B------:R-:W-:Y:S01]  /*0500*/  LEA.HI R3, R3, R4, RZ, 0x2 ;  /* 0x0000000403037211 */ /* 0x000fe200078f10ff */
[----:B------:R-:W-:Y:S01]  /*0510*/  FMUL R6, R6, UR4 ;  /* 0x0000000406067c20 */ /* 0x000fe20008400000 */
[----:B------:R-:W-:Y:S01]  /*0520*/  LEA.HI R5, R5, R0, RZ, 0x2 ;  /* 0x0000000005057211 */ /* 0x000fe200078f10ff */
[----:B------:R-:W-:Y:S01]  /*0530*/  ULDC UR4, c[0x0][0x154] ;  /* 0x0000550000047ab9 */ /* 0x000fe20000000800 */
[----:B------:R-:W-:Y:S01]  /*0540*/  LOP3.LUT R3, R3, 0xfffffffc, RZ, 0xc0, !PT ;  /* 0xfffffffc03037812 */ /* 0x000fe200078ec0ff */
[----:B------:R-:W0:Y:S01]  /*0550*/  LDC R8, c[0x0][0x140] ;  /* 0x00005000ff087b82 */ /* 0x000e220000000800 */
[----:B------:R-:W-:Y:S01]  /*0560*/  LOP3.LUT R5, R5, 0x3ffffffc, RZ, 0xc0, !PT ;  /* 0x3ffffffc05057812 */ /* 0x000fe200078ec0ff */
[----:B------:R-:W1:Y:S01]  /*0570*/  F2I.U32.TRUNC.NTZ R6, R6 ;  /* 0x0000000600067305 */ /* 0x000e62000020f000 */
[----:B------:R-:W-:Y:S01]  /*0580*/  LOP3.LUT P0, RZ, R14, 0x7, RZ, 0xc0, !PT ;  /* 0x000000070eff7812 */ /* 0x000fe2000780c0ff */
[----:B------:R-:W-:Y:S01]  /*0590*/  IMAD.IADD R3, R4, 0x1, -R3 ;  /* 0x0000000104037824 */ /* 0x000fe200078e0a03 */
[----:B------:R-:W-:Y:S01]  /*05a0*/  ISETP.NE.AND P3, PT, R10, 0x1, PT ;  /* 0x000000010a00780c */ /* 0x000fe20003f65270 */
[----:B------:R-:W-:Y:S01]  /*05b0*/  IMAD.IADD R0, R0, 0x1, -R5 ;  /* 0x0000000100007824 */ /* 0x000fe200078e0a05 */
[----:B------:R-:W-:Y:S01]  /*05c0*/  I2FP.F32.U32 R5, R13 ;  /* 0x0000000d00057245 */ /* 0x000fe20000201000 */
[----:B------:R-:W-:Y:S01]  /*05d0*/  NOP ;  /* 0x0000000000007918 */ /* 0x000fe20000000000 */
[----:B------:R-:W-:Y:S01]  /*05e0*/  NOP ;  /* 0x0000000000007918 */ /* 0x000fe20000000000 */
[----:B------:R-:W-:-:S02]  /*05f0*/  IMAD R4, R0, 0x4, R3 ;  /* 0x0000000400047824 */ /* 0x000fc400078e0203 */
[----:B------:R-:W-:Y:S01]  /*0600*/  FMUL R7, R5, UR4 ;  /* 0x0000000405077c20 */ /* 0x000fe20008400000 */
[----:B------:R-:W-:Y:S02]  /*0610*/  ULDC UR4, c[0x0][0x144] ;  /* 0x0000510000047ab9 */ /* 0x000fe40000000800 */
[----:B------:R-:W-:Y:S01]  /*0620*/  LEA.HI R0, R4, R4, RZ, 0x1 ;  /* 0x0000000404007211 */ /* 0x000fe200078f08ff */
[----:B-1----:R-:W-:Y:S02]  /*0630*/  IMAD.MOV R5, RZ, RZ, -R6 ;  /* 0x000000ffff057224 */ /* 0x002fe400078e0a06 */
[----:B------:R-:W1:Y:S01]  /*0640*/  F2I.U32.TRUNC.NTZ R7, R7 ;  /* 0x0000000700077305 */ /* 0x000e62000020f000 */
[----:B------:R-:W-:Y:S01]  /*0650*/  LOP3.LUT R3, R0, 0xfffffffe, RZ, 0xc0, !PT ;  /* 0xfffffffe00037812 */ /* 0x000fe200078ec0ff */
[----:B------:R-:W-:Y:S02]  /*0660*/  IMAD.MOV.U32 R6, RZ, RZ, 0x1 ;  /* 0x00000001ff067424 */ /* 0x000fe400078e00ff */
[----:B------:R-:W-:Y:S01]  /*0670*/  IMAD R0, R5, UR4, R12 ;  /* 0x0000000405007c24 */ /* 0x000fe2000f8e020c */
[----:B------:R-:W-:Y:S01]  /*0680*/  ULDC UR4, c[0x0][0x148] ;  /* 0x0000520000047ab9 */ /* 0x000fe20000000800 */
[----:B------:R-:W-:Y:S01]  /*0690*/  IMAD.IADD R3, R4, 0x1, -R3 ;  /* 0x0000000104037824 */ /* 0x000fe200078e0a03 */
[----:B0-----:R-:W-:Y:S01]  /*06a0*/  ISETP.EQ.U32.AND P1, PT, R8, 0x1, PT ;  /* 0x000000010800780c */ /* 0x001fe20003f22070 */
[----:B------:R-:W-:-:S03]  /*06b0*/  IMAD.SHL.U32 R5, R4, 0x4, RZ ;  /* 0x0000000404057824 */ /* 0x000fc600078e00ff */
[----:B------:R-:W-:Y:S02]  /*06c0*/  ISETP.NE.AND P4, PT, R3, R0, PT ;  /* 0x000000000300720c */ /* 0x000fe40003f85270 */
[----:B------:R-:W-:-:S04]  /*06d0*/  SHF.R.S32.HI R3, RZ, 0x1f, R2 ;  /* 0x0000001fff037819 */ /* 0x000fc80000011402 */
[----:B------:R-:W-:Y:S02]  /*06e0*/  LEA.HI R0, R3, R2, RZ, 0x2 ;  /* 0x0000000203007211 */ /* 0x000fe400078f10ff */
[----:B------:R-:W-:Y:S01]  /*06f0*/  LOP3.LUT R3, R4, 0xc, R5, 0x78, !PT ;  /* 0x0000000c04037812 */ /* 0x000fe200078e7805 */
[----:B-1----:R-:W-:Y:S01]  /*0700*/  IMAD.MOV R4, RZ, RZ, -R7 ;  /* 0x000000ffff047224 */ /* 0x002fe200078e0a07 */
[----:B------:R-:W-:Y:S02]  /*0710*/  LOP3.LUT R5, R0, 0xfffffffc, RZ, 0xc0, !PT ;  /* 0xfffffffc00057812 */ /* 0x000fe400078ec0ff */
[C---:B------:R-:W-:Y:S01]  /*0720*/  ISETP.LT.U32.AND P0, PT, R3.reuse, 0x2, !P0 ;  /* 0x000000020300780c */ /* 0x040fe20004701070 */
[----:B------:R-:W-:Y:S01]  /*0730*/  IMAD R9, R4, UR4, R13 ;  /* 0x0000000404097c24 */ /* 0x000fe2000f8e020d */
[----:B------:R-:W-:Y:S01]  /*0740*/  @P4 LEA.HI R0, R3, R3, RZ, 0x1 ;  /* 0x0000000303004211 */ /* 0x000fe200078f08ff */
[----:B------:R-:W-:Y:S01]  /*0750*/  IMAD.IADD R7, R2, 0x1, -R5 ;  /* 0x0000000102077824 */ /* 0x000fe200078e0a05 */
[----:B------:R-:W-:-:S02]  /*0760*/  SEL R5, RZ, 0x1, !P0 ;  /* 0x00000001ff057807 */ /* 0x000fc40004000000 */
[----:B------:R-:W-:Y:S02]  /*0770*/  @P4 SHF.R.S32.HI R0, RZ, 0x1, R0 ;  /* 0x00000001ff004819 */ /* 0x000fe40000011400 */
[----:B------:R-:W-:Y:S02]  /*0780*/  LOP3.LUT P2, RZ, R10, R7, RZ, 0xfc, !PT ;  /* 0x000000070aff7212 */ /* 0x000fe4000784fcff */
[----:B------:R-:W-:Y:S02]  /*0790*/  @P4 ISETP.NE.AND P5, PT, R0, R9, PT ;  /* 0x000000090000420c */ /* 0x000fe40003fa5270 */
[----:B------:R-:W-:Y:S02]  /*07a0*/  SEL R4, RZ, 0x1, P2 ;  /* 0x00000001ff047807 */ /* 0x000fe40001000000 */
[----:B------:R-:W-:Y:S02]  /*07b0*/  @P4 SEL R6, RZ, 0x1, P5 ;  /* 0x00000001ff064807 */ /* 0x000fe40002800000 */
[----:B------:R-:W-:-:S02]  /*07c0*/  SEL R4, R4, 0x2, P3 ;  /* 0x0000000204047807 */ /* 0x000fc40001800000 */
[----:B------:R-:W-:Y:S01]  /*07d0*/  LOP3.LUT R6, R6, R5, RZ, 0xc0, !PT ;  /* 0x0000000506067212 */ /* 0x000fe200078ec0ff */
[----:B------:R-:W-:Y:S06]  /*07e0*/  @!P1 BRA `(.L_x_4) ;  /* 0x0000000000089947 */ /* 0x000fec0003800000 */
[----:B------:R-:W-:Y:S01]  /*07f0*/  UCGABAR_ARV ;  /* 0x00000000000079c7 */ /* 0x000fe20008000000 */
[----:B------:R-:W-:Y:S05]  /*0800*/  BRA `(.L_x_5) ;  /* 0x0000000000047947 */ /* 0x000fea0003800000 */
.L_x_4:
[----:B------:R-:W-:Y:S01]  /*0810*/  NOP ;  /* 0x0000000000007918 */ /* 0x000fe20000000000 */
.L_x_5:
[----:B------:R-:W-:Y:S01]  /*0820*/  ULDC.64 UR4, c[0x0][0x618] ;  /* 0x0001860000047ab9 */ /* 0x000fe20000000a00 */
[----:B------:R-:W-:Y:S01]  /*0830*/  ULDC.64 UR12, c[0x0][0x208] ;  /* 0x00008200000c7ab9 */ /* 0x000fe20000000a00 */
[----:B------:R-:W-:-:S04]  /*0840*/  ISETP.NE.U32.AND P0, PT, RZ, UR4, PT ;  /* 0x00000004ff007c0c */ /* 0x000fc8000bf05070 */
[----:B------:R-:W-:-:S13]  /*0850*/  ISETP.NE.AND.EX P0, PT, RZ, UR5, PT, P0 ;  /* 0x00000005ff007c0c */ /* 0x000fda000bf05300 */
[----:B------:R-:W-:Y:S05]  /*0860*/  @!P0 BRA `(.L_x_6) ;  /* 0x00000000001c8947 */ /* 0x000fea0003800000 */
[----:B------:R-:W0:Y:S02]  /*0870*/  LDC.64 R8, c[0x0][0x618] ;  /* 0x00018600ff087b82 */ /* 0x000e240000000a00 */
[----:B0-----:R-:W2:Y:S02]  /*0880*/  LDG.E.64 R8, desc[UR12][R8.64] ;  /* 0x0000000c08087981 */ /* 0x001ea4000c1e1b00 */
[----:B--2---:R-:W-:-:S04]  /*0890*/  ISETP.NE.U32.AND P0, PT, R8, RZ, PT ;  /* 0x000000ff0800720c */ /* 0x004fc80003f05070 */
[----:B------:R-:W-:-:S13]  /*08a0*/  ISETP.NE.AND.EX P0, PT, R9, RZ, PT, P0 ;  /* 0x000000ff0900720c */ /* 0x000fda0003f05300 */
[----:B------:R-:W-:Y:S05]  /*08b0*/  @!P0 BRA `(.L_x_6) ;  /* 0x0000000000088947 */ /* 0x000fea0003800000 */
[----:B------:R0:W5:Y:S01]  /*08c0*/  LD.E R0, desc[UR12][R8.64] ;  /* 0x0000000c08007980 */ /* 0x000162000c101900 */
[----:B------:R-:W-:Y:S05]  /*08d0*/  BRA `(.L_x_7) ;  /* 0x0000000000207947 */ /* 0x000fea0003800000 */
.L_x_6:
[----:B------:R-:W-:Y:S02]  /*08e0*/  ULDC.64 UR4, c[0x0][0x608] ;  /* 0x0001820000047ab9 */ /* 0x000fe40000000a00 */
[----:B------:R-:W-:-:S04]  /*08f0*/  ISETP.NE.U32.AND P0, PT, RZ, UR4, PT ;  /* 0x00000004ff007c0c */ /* 0x000fc8000bf05070 */
[----:B------:R-:W-:-:S13]  /*0900*/  ISETP.NE.AND.EX P0, PT, RZ, UR5, PT, P0 ;  /* 0x00000005ff007c0c */ /* 0x000fda000bf05300 */
[----:B------:R-:W-:Y:S05]  /*0910*/  @!P0 BRA `(.L_x_8) ;  /* 0x00000000000c8947 */ /* 0x000fea0003800000 */
[----:B------:R-:W0:Y:S02]  /*0920*/  LDC.64 R8, c[0x0][0x608] ;  /* 0x00018200ff087b82 */ /* 0x000e240000000a00 */
[----:B0-----:R1:W5:Y:S01]  /*0930*/  LDG.E R0, desc[UR12][R8.64] ;  /* 0x0000000c08007981 */ /* 0x001362000c1e1900 */
[----:B------:R-:W-:Y:S05]  /*0940*/  BRA `(.L_x_7) ;  /* 0x0000000000047947 */ /* 0x000fea0003800000 */
.L_x_8:
[----:B------:R-:W2:Y:S02]  /*0950*/  LDC R0, c[0x0][0x600] ;  /* 0x00018000ff007b82 */ /* 0x000ea40000000800 */
.L_x_7:
[----:B------:R-:W-:Y:S02]  /*0960*/  ULDC.64 UR4, c[0x0][0x620] ;  /* 0x0001880000047ab9 */ /* 0x000fe40000000a00 */
[----:B------:R-:W-:-:S04]  /*0970*/  ISETP.NE.U32.AND P0, PT, RZ, UR4, PT ;  /* 0x00000004ff007c0c */ /* 0x000fc8000bf05070 */
[----:B------:R-:W-:-:S13]  /*0980*/  ISETP.NE.AND.EX P0, PT, RZ, UR5, PT, P0 ;  /* 0x00000005ff007c0c */ /* 0x000fda000bf05300 */
[----:B------:R-:W-:Y:S05]  /*0990*/  @!P0 BRA `(.L_x_9) ;  /* 0x00000000001c8947 */ /* 0x000fea0003800000 */
[----:B01----:R-:W0:Y:S02]  /*09a0*/  LDC.64 R8, c[0x0][0x620] ;  /* 0x00018800ff087b82 */ /* 0x003e240000000a00 */
[----:B0-----:R-:W3:Y:S02]  /*09b0*/  LDG.E.64 R8, desc[UR12][R8.64] ;  /* 0x0000000c08087981 */ /* 0x001ee4000c1e1b00 */
[----:B---3--:R-:W-:-:S04]  /*09c0*/  ISETP.NE.U32.AND P0, PT, R8, RZ, PT ;  /* 0x000000ff0800720c */ /* 0x008fc80003f05070 */
[----:B------:R-:W-:-:S13]  /*09d0*/  ISETP.NE.AND.EX P0, PT, R9, RZ, PT, P0 ;  /* 0x000000ff0900720c */ /* 0x000fda0003f05300 */
[----:B------:R-:W-:Y:S05]  /*09e0*/  @!P0 BRA `(.L_x_9) ;  /* 0x0000000000088947 */ /* 0x000fea0003800000 */
[----:B------:R0:W5:Y:S01]  /*09f0*/  LD.E R2, desc[UR12][R8.64] ;  /* 0x0000000c08027980 */ /* 0x000162000c101900 */
[----:B------:R-:W-:Y:S05]  /*0a00*/  BRA `(.L_x_10) ;  /* 0x0000000000207947 */ /* 0x000fea0003800000 */
.L_x_9:
[----:B------:R-:W-:Y:S02]  /*0a10*/  ULDC.64 UR4, c[0x0][0x610] ;  /* 0x0001840000047ab9 */ /* 0x000fe40000000a00 */
[----:B------:R-:W-:-:S04]  /*0a20*/  ISETP.NE.U32.AND P0, PT, RZ, UR4, PT ;  /* 0x00000004ff007c0c */ /* 0x000fc8000bf05070 */
[----:B------:R-:W-:-:S13]  /*0a30*/  ISETP.NE.AND.EX P0, PT, RZ, UR5, PT, P0 ;  /* 0x00000005ff007c0c */ /* 0x000fda000bf05300 */
[----:B------:R-:W-:Y:S05]  /*0a40*/  @!P0 BRA `(.L_x_11) ;  /* 0x00000000000c8947 */ /* 0x000fea0003800000 */
[----:B01----:R-:W0:Y:S02]  /*0a50*/  LDC.64 R8, c[0x0][0x610] ;  /* 0x00018400ff087b82 */ /* 0x003e240000000a00 */
[----:B0-----:R1:W5:Y:S01]  /*0a60*/  LDG.E R2, desc[UR12][R8.64] ;  /* 0x0000000c08027981 */ /* 0x001362000c1e1900 */
[----:B------:R-:W-:Y:S05]  /*0a70*/  BRA `(.L_x_10) ;  /* 0x0000000000047947 */ /* 0x000fea0003800000 */
.L_x_11:
[----:B------:R-:W3:Y:S02]  /*0a80*/  LDC R2, c[0x0][0x604] ;  /* 0x00018100ff027b82 */ /* 0x000ee40000000800 */
.L_x_10:
[----:B------:R-:W4:Y:S01]  /*0a90*/  LDC R5, c[0x0][0x3e8] ;  /* 0x0000fa00ff057b82 */ /* 0x000f220000000800 */
[----:B------:R-:W-:Y:S01]  /*0aa0*/  ULDC UR4, c[0x0][0x3dc] ;  /* 0x0000f70000047ab9 */ /* 0x000fe20000000800 */
[----:B------:R-:W-:Y:S01]  /*0ab0*/  ULDC.64 UR6, c[0x0][0x3e0] ;  /* 0x0000f80000067ab9 */ /* 0x000fe20000000a00 */
[----:B------:R-:W-:Y:S02]  /*0ac0*/  UIADD3 UR4, UR4, 0x3f, URZ ;  /* 0x0000003f04047890 */ /* 0x000fe4000fffe03f */
[----:B------:R-:W-:Y:S02]  /*0ad0*/  UIMAD UR6, UR7, UR6, URZ ;  /* 0x00000006070672a4 */ /* 0x000fe4000f8e023f */
[----:B------:R-:W-:-:S04]  /*0ae0*/  USHF.R.S32.HI UR5, URZ, 0x1f, UR4 ;  /* 0x0000001f3f057899 */ /* 0x000fc80008011404 */
[----:B------:R-:W-:-:S04]  /*0af0*/  ULEA.HI UR5, UR5, UR4, URZ, 0x6 ;  /* 0x0000000405057291 */ /* 0x000fc8000f8f303f */
[----:B------:R-:W-:Y:S01]  /*0b00*/  USHF.R.S32.HI UR15, URZ, 0x6, UR5 ;  /* 0x000000063f0f7899 */ /* 0x000fe20008011405 */
[----:B----4-:R-:W-:-:S05]  /*0b10*/  IMAD R5, R5, UR6, RZ ;  /* 0x0000000605057c24 */ /* 0x010fca000f8e02ff */
[----:B------:R-:W-:Y:S01]  /*0b20*/  IMAD R5, R5, UR15, RZ ;  /* 0x0000000f05057c24 */ /* 0x000fe2000f8e02ff */
[----:B------:R-:W-:Y:S06]  /*0b30*/  @!P1 BRA `(.L_x_12) ;  /* 0x00000000000c9947 */ /* 0x000fec0003800000 */
[----:B------:R-:W-:Y:S01]  /*0b40*/  UCGABAR_WAIT ;  /* 0x0000000000007dc7 */ /* 0x000fe20008000000 */
[----:B------:R-:W-:Y:S01]  /*0b50*/  CCTL.IVALL ;  /* 0x00000000ff00798f */ /* 0x000fe20002000000 */
[----:B------:R-:W-:Y:S05]  /*0b60*/  BRA `(.L_x_13) ;  /* 0x0000000000047947 */ /* 0x000fea0003800000 */
.L_x_12:
[----:B------:R-:W-:Y:S06]  /*0b70*/  BAR.SYNC.DEFER_BLOCKING 0x0 ;  /* 0x0000000000007b1d */ /* 0x000fec0000010000 */
.L_x_13:
[----:B------:R-:W-:-:S13]  /*0b80*/  ISETP.NE.AND P0, PT, R10, RZ, PT ;  /* 0x000000ff0a00720c */ /* 0x000fda0003f05270 */
[----:B------:R-:W-:Y:S05]  /*0b90*/  @!P0 BRA `(.L_x_14) ;  /* 0x0000009800808947 */ /* 0x000fea0003800000 */
[----:B------:R-:W-:-:S13]  /*0ba0*/  ISETP.NE.AND P0, PT, R10, 0x1, PT ;  /* 0x000000010a00780c */ /* 0x000fda0003f05270 */
[----:B------:R-:W-:Y:S05]  /*0bb0*/  @P0 EXIT ;  /* 0x000000000000094d */ /* 0x000fea0003800000 */
[----:B------:R-:W-:Y:S01]  /*0bc0*/  ISETP.GE.AND P0, PT, R5, 0x1, PT ;  /* 0x000000010500780c */ /* 0x000fe20003f06270 */
[----:B------:R-:W-:Y:S01]  /*0bd0*/  UMOV UR4, URZ ;  /* 0x0000003f00047c82 */ /* 0x000fe20008000000 */
[----:B------:R-:W-:Y:S02]  /*0be0*/  CS2R R86, SRZ ;  /* 0x0000000000567805 */ /* 0x000fe4000001ff00 */
[----:B------:R-:W-:Y:S02]  /*0bf0*/  CS2R R88, SRZ ;  /* 0x0000000000587805 */ /* 0x000fe4000001ff00 */
[----:B------:R-:W-:Y:S02]  /*0c00*/  CS2R R90, SRZ ;  /* 0x00000000005a7805 */ /* 0x000fe4000001ff00 */
[----:B------:R-:W-:Y:S02]  /*0c10*/  CS2R R92, SRZ ;  /* 0x00000000005c7805 */ /* 0x000fe4000001ff00 */
[----:B------:R-:W-:-:S02]  /*0c20*/  CS2R R94, SRZ ;  /* 0x00000000005e7805 */ /* 0x000fc4000001ff00 */
[----:B------:R-:W-:Y:S02]  /*0c30*/  CS2R R96, SRZ ;  /* 0x0000000000607805 */ /* 0x000fe4000001ff00 */
        /* <DEDUP_REMOVED lines=57> */
[----:B------:R-:W-:Y:S01]  /*0fd0*/  CS2R R84, SRZ ;  /* 0x0000000000547805 */ /* 0x000fe2000001ff00 */
[----:B------:R-:W-:Y:S06]  /*0fe0*/  @!P0 BRA `(.L_x_15) ;  /* 0x0000000000988947 */ /* 0x000fec0003800000 */
[----:B------:R-:W-:-:S04]  /*0ff0*/  LOP3.LUT R7, R4, 0x1, RZ, 0xfc, !PT ;  /* 0x0000000104077812 */ /* 0x000fc800078efcff */
[----:B------:R-:W-:-:S13]  /*1000*/  ISETP.NE.AND P1, PT, R7, 0x3, PT ;  /* 0x000000030700780c */ /* 0x000fda0003f25270 */
[----:B------:R-:W-:Y:S05]  /*1010*/  @!P1 BRA `(.L_x_16) ;  /* 0x0000000000049947 */ /* 0x000fea0003800000 */
[----:B------:R-:W-:Y:S01]  /*1020*/  BPT.TRAP 0x1 ;  /* 0x000000040000795c */ /* 0x000fe20000300000 */
.L_x_16:
[----:B------:R-:W4:Y:S01]  /*1030*/  S2UR UR5, SR_CgaCtaId ;  /* 0x00000000000579c3 */ /* 0x000f220000008800 */
[----:B------:R-:W-:Y:S01]  /*1040*/  SHF.L.U32 R7, RZ, 0x1f, RZ ;  /* 0x0000001fff077819 */ /* 0x000fe200000006ff */
[----:B------:R-:W-:Y:S02]  /*1050*/  UMOV UR4, 0x400 ;  /* 0x0000040000047882 */ /* 0x000fe40000000000 */
[----:B----4-:R-:W-:-:S12]  /*1060*/  ULEA UR4, UR5, UR4, 0x18 ;  /* 0x0000000405047291 */ /* 0x010fd8000f8ec03f */
.L_x_17:
[----:B01----:R-:W-:-:S04]  /*1070*/  IMAD.U32 R8, RZ, RZ, UR4 ;  /* 0x00000004ff087e24 */ /* 0x003fc8000f8e00ff */
[----:B------:R0:W1:Y:S03]  /*1080*/  SYNCS.PHASECHK.TRANS64.TRYWAIT P1, [R8+URZ+0x38000], R7 ;  /* 0x03800007080075a7 */ /* 0x000066000802017f */
[----:B-1----:R-:W-:Y:S05]  /*1090*/  @!P1 NANOSLEEP.SYNCS 0x989680 ;  /* 0x009896800000995d */ /* 0x002fea0003900000 */
[----:B------:R-:W1:Y:S02]  /*10a0*/  @!P1 SYNCS.PHASECHK.TRANS64 P1, [R8+URZ+0x38000], R7 ;  /* 0x03800007080095a7 */ /* 0x000e64000802007f */
[----:B-1----:R-:W-:Y:S05]  /*10b0*/  @!P1 BRA `(.L_x_17) ;  /* 0xfffffffc00ec9947 */ /* 0x002fea000383ffff */
[----:B------:R-:W-:Y:S01]  /*10c0*/  UIADD3 UR5, UR4, 0x1c000, URZ ;  /* 0x0001c00004057890 */ /* 0x000fe2000fffe03f */
[----:B------:R-:W-:Y:S01]  /*10d0*/  WARPGROUP.ARRIVE ;  /* 0x00000000000079c5 */ /* 0x000fe20000000000 */
[----:B------:R-:W-:Y:S02]  /*10e0*/  USHF.R.U32.HI UR4, URZ, 0x4, UR4 ;  /* 0x000000043f047899 */ /* 0x000fe40008011604 */
[----:B------:R-:W-:Y:S02]  /*10f0*/  USHF.R.U32.HI UR5, URZ, 0x4, UR5 ;  /* 0x000000043f057899 */ /* 0x000fe40008011605 */
[----:B------:R-:W-:Y:S02]  /*1100*/  ULOP3.LUT UR4, UR4, 0x3fff, URZ, 0xc0, !UPT ;  /* 0x00003fff04047892 */ /* 0x000fe4000f8ec03f */
[----:B------:R-:W-:Y:S02]  /*1110*/  ULOP3.LUT UR5, UR5, 0x3fff, URZ, 0xc0, !UPT ;  /* 0x00003fff05057892 */ /* 0x000fe4000f8ec03f */
[----:B------:R-:W-:-:S02]  /*1120*/  ULOP3.LUT UR8, UR4, 0x10000, URZ, 0xfc, !UPT ;  /* 0x0001000004087892 */ /* 0x000fc4000f8efc3f */
[----:B------:R-:W-:Y:S01]  /*1130*/  ULOP3.LUT UR9, UR5, 0x10000, URZ, 0xfc, !UPT ;  /* 0x0001000005097892 */ /* 0x000fe2000f8efc3f */
[----:B------:R-:W-:Y:S02]  /*1140*/  UMOV UR7, 0x80000020 ;  /* 0x8000002000077882 */ /* 0x000fe40000000000 */
[----:B------:R-:W-:Y:S02]  /*1150*/  UMOV UR5, 0x80000020 ;  /* 0x8000002000057882 */ /* 0x000fe40000000000 */
[----:B------:R-:W-:Y:S02]  /*1160*/  UMOV UR4, UR8 ;  /* 0x0000000800047c82 */ /* 0x000fe40008000000 */
[----:B------:R-:W-:Y:S02]  /*1170*/  UMOV UR6, UR9 ;  /* 0x0000000900067c82 */ /* 0x000fe40008000000 */
[----:B------:R-:W-:Y:S01]  /*1180*/  QGMMA.64x128x32.F32.E4M3.E4M3 R88, gdesc[UR4], RZ, !UPT ;  /* 0x01e00000045879f3 */ /* 0x000fe2000c7008ff */
[----:B------:R-:W-:Y:S01]  /*1190*/  UIADD3 UR4, UR8, 0x100, URZ ;  /* 0x0000010008047890 */ /* 0x000fe2000fffe03f */
[----:B------:R-:W-:-:S10]  /*11a0*/  UMOV UR5, 0x80000020 ;  /* 0x8000002000057882 */ /* 0x000fd40000000000 */
[----:B------:R-:W-:Y:S01]  /*11b0*/  QGMMA.64x128x32.F32.E4M3.E4M3 R24, gdesc[UR4], RZ, !UPT ;  /* 0x01e00000041879f3 */ /* 0x000fe2000c7008ff */
[----:B------:R-:W-:Y:S02]  /*11c0*/  UIADD3 UR4, UR8, 0x2, URZ ;  /* 0x0000000208047890 */ /* 0x000fe4000fffe03f */
[----:B------:R-:W-:Y:S01]  /*11d0*/  UIADD3 UR6, UR9, 0x2, URZ ;  /* 0x0000000209067890 */ /* 0x000fe2000fffe03f */
[----:B------:R-:W-:Y:S01]  /*11e0*/  UMOV UR5, 0x80000020 ;  /* 0x8000002000057882 */ /* 0x000fe20000000000 */
[----:B------:R-:W-:-:S07]  /*11f0*/  UMOV UR7, 0x80000020 ;  /* 0x8000002000077882 */ /* 0x000fce0000000000 */
[----:B------:R-:W-:Y:S01]  /*1200*/  QGMMA.64x128x32.F32.E4M3.E4M3 R88, gdesc[UR4], R88 ;  /* 0x01e00000045879f3 */ /* 0x000fe20008700858 */
[----:B------:R-:W-:Y:S01]  /*1210*/  UIADD3 UR4, UR8, 0x102, URZ ;  /* 0x0000010208047890 */ /* 0x000fe2000fffe03f */
[----:B------:R-:W-:-:S10]  /*1220*/  UMOV UR5, 0x80000020 ;  /* 0x8000002000057882 */ /* 0x000fd40000000000 */
[----:B------:R-:W-:Y:S01]  /*1230*/  QGMMA.64x128x32.F32.E4M3.E4M3 R24, gdesc[UR4], R24, gsb0 ;  /* 0x01e00000041879f3 */ /* 0x000fe20008000818 */
[----:B------:R-:W-:-:S05]  /*1240*/  UMOV UR4, 0x1 ;  /* 0x0000000100047882 */ /* 0x000fca0000000000 */
.L_x_15:
[----:B01----:R-:W-:-:S05]  /*1250*/  VIMNMX R8, R5, 0x1, PT ;  /* 0x0000000105087848 */ /* 0x003fca0003fe0100 */
[----:B------:R-:W-:-:S05]  /*1260*/  IMAD.IADD R8, R5, 0x1, -R8 ;  /* 0x0000000105087824 */ /* 0x000fca00078e0a08 */
[----:B------:R-:W-:-:S13]  /*1270*/  ISETP.GE.AND P1, PT, R8, 0x1, PT ;  /* 0x000000010800780c */ /* 0x000fda0003f26270 */
[----:B------:R-:W-:Y:S05]  /*1280*/  @!P1 BRA `(.L_x_18) ;  /* 0x00000004000c9947 */ /* 0x000fea0003800000 */
[----:B------:R-:W0:Y:S01]  /*1290*/  S2UR UR6, SR_CgaCtaId ;  /* 0x00000000000679c3 */ /* 0x000e220000008800 */
[----:B------:R-:W-:Y:S01]  /*12a0*/  UMOV UR5, 0x400 ;  /* 0x0000040000057882 */ /* 0x000fe20000000000 */
[----:B------:R-:W-:Y:S01]  /*12b0*/  LOP3.LUT R12, R4, 0x1, RZ, 0xfc, !PT ;  /* 0x00000001040c7812 */ /* 0x000fe200078efcff */
[----:B------:R-:W-:Y:S01]  /*12c0*/  IMAD.MOV.U32 R11, RZ, RZ, RZ ;  /* 0x000000ffff0b7224 */ /* 0x000fe200078e00ff */
[----:B------:R-:W-:Y:S01]  /*12d0*/  UISETP.NE.U32.AND UP0, UPT, UR4, URZ, UPT ;  /* 0x0000003f0400728c */ /* 0x000fe2000bf05070 */
[----:B------:R-:W-:Y:S02]  /*12e0*/  IMAD.MOV.U32 R5, RZ, RZ, R8 ;  /* 0x000000ffff057224 */ /* 0x000fe400078e0008 */
[----:B------:R-:W-:Y:S01]  /*12f0*/  IMAD.MOV.U32 R7, RZ, RZ, RZ ;  /* 0x000000ffff077224 */ /* 0x000fe200078e00ff */
[----:B0-----:R-:W-:-:S04]  /*1300*/  ULEA UR7, UR6, UR5, 0x18 ;  /* 0x0000000506077291 */ /* 0x001fc8000f8ec03f */
[----:B------:R-:W-:Y:S02]  /*1310*/  UIADD3 UR6, UR7, 0x1c000, URZ ;  /* 0x0001c00007067890 */ /* 0x000fe4000fffe03f */
[----:B------:R-:W-:Y:S02]  /*1320*/  USHF.R.U32.HI UR5, URZ, 0x4, UR7 ;  /* 0x000000043f057899 */ /* 0x000fe40008011607 */
[----:B------:R-:W-:Y:S02]  /*1330*/  USHF.R.U32.HI UR6, URZ, 0x4, UR6 ;  /* 0x000000043f067899 */ /* 0x000fe40008011606 */
[----:B------:R-:W-:Y:S02]  /*1340*/  ULOP3.LUT UR5, UR5, 0x3fff, URZ, 0xc0, !UPT ;  /* 0x00003fff05057892 */ /* 0x000fe4000f8ec03f */
[----:B------:R-:W-:Y:S02]  /*1350*/  ULOP3.LUT UR6, UR6, 0x3fff, URZ, 0xc0, !UPT ;  /* 0x00003fff06067892 */ /* 0x000fe4000f8ec03f */
[----:B------:R-:W-:-:S02]  /*1360*/  ULOP3.LUT UR14, UR5, 0x10000, URZ, 0xfc, !UPT ;  /* 0x00010000050e7892 */ /* 0x000fc4000f8efc3f */
[----:B------:R-:W-:-:S12]  /*1370*/  ULOP3.LUT UR15, UR6, 0x10000, URZ, 0xfc, !UPT ;  /* 0x00010000060f7892 */ /* 0x000fd8000f8efc3f */
.L_x_23:
[----:B------:R-:W-:-:S13]  /*1380*/  ISETP.NE.AND P2, PT, R12, 0x3, PT ;  /* 0x000000030c00780c */ /* 0x000fda0003f45270 */
[----:B------:R-:W-:Y:S05]  /*1390*/  @!P2 BRA `(.L_x_19) ;  /* 0x000000000004a947 */ /* 0x000fea0003800000 */
[----:B------:R-:W-:Y:S01]  /*13a0*/  BPT.TRAP 0x1 ;  /* 0x000000040000795c */ /* 0x000fe20000300000 */
.L_x_19:
[----:B------:R-:W-:Y:S01]  /*13b0*/  SHF.L.U32 R9, R11, 0x1f, RZ ;  /* 0x0000001f0b097819 */ /* 0x000fe200000006ff */
[----:B------:R-:W-:-:S12]  /*13c0*/  ULEA UR5, UR4, UR7, 0x3 ;  /* 0x0000000704057291 */ /* 0x000fd8000f8e183f */
.L_x_20:
[----:B0-----:R-:W-:-:S04]  /*13d0*/  IMAD.U32 R10, RZ, RZ, UR5 ;  /* 0x00000005ff0a7e24 */ /* 0x001fc8000f8e00ff */
[----:B------:R0:W1:Y:S03]  /*13e0*/  SYNCS.PHASECHK.TRANS64.TRYWAIT P1, [R10+URZ+0x38000], R9 ;  /* 0x038000090a0075a7 */ /* 0x000066000802017f */
[----:B-1----:R-:W-:Y:S05]  /*13f0*/  @!P1 NANOSLEEP.SYNCS 0x989680 ;  /* 0x009896800000995d */ /* 0x002fea0003900000 */
[----:B------:R-:W1:Y:S02]  /*1400*/  @!P1 SYNCS.PHASECHK.TRANS64 P1, [R10+URZ+0x38000], R9 ;  /* 0x038000090a0095a7 */ /* 0x000e64000802007f */
[----:B-1----:R-:W-:Y:S05]  /*1410*/  @!P1 BRA `(.L_x_20) ;  /* 0xfffffffc00ec9947 */ /* 0x002fea000383ffff */
[----:B------:R-:W-:Y:S01]  /*1420*/  ULEA UR5, UR4, UR14, 0x9 ;  /* 0x0000000e04057291 */ /* 0x000fe2000f8e483f */
[----:B------:R-:W-:Y:S01]  /*1430*/  WARPGROUP.ARRIVE ;  /* 0x00000000000079c5 */ /* 0x000fe20000000000 */
[----:B------:R-:W-:Y:S01]  /*1440*/  ULEA UR6, UR4, UR15, 0x9 ;  /* 0x0000000f04067291 */ /* 0x000fe2000f8e483f */
[----:B------:R-:W-:Y:S01]  /*1450*/  UMOV UR9, 0x80000020 ;  /* 0x8000002000097882 */ /* 0x000fe20000000000 */
[----:B------:R-:W-:-:S03]  /*1460*/  UMOV UR11, 0x80000020 ;  /* 0x80000020000b7882 */ /* 0x000fc60000000000 */
[----:B------:R-:W-:Y:S02]  /*1470*/  UMOV UR8, UR5 ;  /* 0x0000000500087c82 */ /* 0x000fe40008000000 */
[----:B------:R-:W-:Y:S02]  /*1480*/  UMOV UR10, UR6 ;  /* 0x00000006000a7c82 */ /* 0x000fe40008000000 */
[----:B------:R-:W-:Y:S01]  /*1490*/  QGMMA.64x128x32.F32.E4M3.E4M3 R88, gdesc[UR8], R88, UP0 ;  /* 0x01e00000085879f3 */ /* 0x000fe2000bf00858 */
[----:B------:R-:W-:Y:S01]  /*14a0*/  UIADD3 UR8, UR5, 0x100, URZ ;  /* 0x0000010005087890 */ /* 0x000fe2000fffe03f */
[----:B------:R-:W-:-:S10]  /*14b0*/  UMOV UR9, 0x80000020 ;  /* 0x8000002000097882 */ /* 0x000fd40000000000 */
[----:B------:R-:W-:Y:S01]  /*14c0*/  QGMMA.64x128x32.F32.E4M3.E4M3 R24, gdesc[UR8], R24, UP0 ;  /* 0x01e00000081879f3 */ /* 0x000fe2000bf00818 */
[----:B------:R-:W-:Y:S02]  /*14d0*/  UIADD3 UR8, UR5, 0x2, URZ ;  /* 0x0000000205087890 */ /* 0x000fe4000fffe03f */
[----:B------:R-:W-:Y:S01]  /*14e0*/  UIADD3 UR10, UR6, 0x2, URZ ;  /* 0x00000002060a7890 */ /* 0x000fe2000fffe03f */
[----:B------:R-:W-:Y:S01]  /*14f0*/  UMOV UR9, 0x80000020 ;  /* 0x8000002000097882 */ /* 0x000fe20000000000 */
[----:B------:R-:W-:-:S07]  /*1500*/  UMOV UR11, 0x80000020 ;  /* 0x80000020000b7882 */ /* 0x000fce0000000000 */
[----:B------:R-:W-:Y:S01]  /*1510*/  QGMMA.64x128x32.F32.E4M3.E4M3 R88, gdesc[UR8], R88 ;  /* 0x01e00000085879f3 */ /* 0x000fe20008700858 */
[----:B------:R-:W-:Y:S01]  /*1520*/  UIADD3 UR8, UR5, 0x102, URZ ;  /* 0x0000010205087890 */ /* 0x000fe2000fffe03f */
[----:B------:R-:W-:-:S10]  /*1530*/  UMOV UR9, 0x80000020 ;  /* 0x8000002000097882 */ /* 0x000fd40000000000 */
[----:B------:R-:W-:Y:S03]  /*1540*/  QGMMA.64x128x32.F32.E4M3.E4M3 R24, gdesc[UR8], R24, gsb0 ;  /* 0x01e00000081879f3 */ /* 0x000fe60008000818 */
[----:B------:R-:W-:Y:S02]  /*1550*/  WARPGROUP.DEPBAR.LE gsb0, 0x1 ;  /* 0x00008000000079c5 */ /* 0x000fe40000010100 */
[----:B------:R-:W-:Y:S05]  /*1560*/  @!P2 BRA `(.L_x_21) ;  /* 0x000000000004a947 */ /* 0x000fea0003800000 */
[----:B------:R-:W-:Y:S01]  /*1570*/  BPT.TRAP 0x1 ;  /* 0x000000040000795c */ /* 0x000fe20000300000 */
.L_x_21:
[----:B------:R-:W-:-:S13]  /*1580*/  ISETP.NE.AND P1, PT, R6, RZ, PT ;  /* 0x000000ff0600720c */ /* 0x000fda0003f25270 */
[----:B0-----:R-:W-:-:S05]  /*1590*/  @P1 LEA R9, R7, UR7, 0x3 ;  /* 0x0000000707091c11 */ /* 0x001fca000f8e18ff */
[----:B------:R-:W-:-:S05]  /*15a0*/  @P1 VIADD R10, R9, 0x38070 ;  /* 0x00038070090a1836 */ /* 0x000fca0000000000 */
[----:B------:R-:W-:-:S04]  /*15b0*/  @P1 PRMT R10, R3, 0x654, R10 ;  /* 0x00000654030a1816 */ /* 0x000fc8000000000a */
[----:B------:R0:W-:Y:S01]  /*15c0*/  @P1 SYNCS.ARRIVE.TRANS64.RED.A1T0 RZ, [R10+URZ], RZ ;  /* 0x000000ff0aff19a7 */ /* 0x0001e2000810043f */
[----:B------:R-:W-:-:S13]  /*15d0*/  ISETP.GT.U32.AND P1, PT, R4, 0x1, PT ;  /* 0x000000010400780c */ /* 0x000fda0003f24070 */
[----:B0-----:R-:W-:Y:S05]  /*15e0*/  @P1 BRA `(.L_x_22) ;  /* 0x0000000000041947 */ /* 0x001fea0003800000 */
[----:B------:R-:W-:Y:S01]  /*15f0*/  BPT.TRAP 0x1 ;  /* 0x000000040000795c */ /* 0x000fe20000300000 */
.L_x_22:
[----:B------:R-:W-:Y:S01]  /*1600*/  UIADD3 UR4, UR4, 0x1, URZ ;  /* 0x0000000104047890 */ /* 0x000fe2000fffe03f */
[----:B------:R-:W-:Y:S01]  /*1610*/  ISETP.GT.AND P2, PT, R5, 0x1, PT ;  /* 0x000000010500780c */ /* 0x000fe20003f44270 */
[----:B------:R-:W-:Y:S02]  /*1620*/  VIADD R7, R7, 0x1 ;  /* 0x0000000107077836 */ /* 0x000fe40000000000 */
[----:B------:R-:W-:Y:S01]  /*1630*/  UISETP.NE.AND UP0, UPT, UR4, 0xe, UPT ;  /* 0x0000000e0400788c */ /* 0x000fe2000bf05270 */
[----:B------:R-:W-:Y:S02]  /*1640*/  VIADD R5, R5, 0xffffffff ;  /* 0xffffffff05057836 */ /* 0x000fe40000000000 */
[C---:B------:R-:W-:Y:S01]  /*1650*/  ISETP.NE.AND P1, PT, R7.reuse, 0xe, PT ;  /* 0x0000000e0700780c */ /* 0x040fe20003f25270 */
[----:B------:R-:W-:Y:S02]  /*1660*/  USEL UR5, URZ, 0x1, UP0 ;  /* 0x000000013f057887 */ /* 0x000fe40008000000 */
[----:B------:R-:W-:Y:S01]  /*1670*/  USEL UR4, UR4, URZ, UP0 ;  /* 0x0000003f04047287 */ /* 0x000fe20008000000 */
[----:B------:R-:W-:Y:S01]  /*1680*/  SEL R7, R7, RZ, P1 ;  /* 0x000000ff07077207 */ /* 0x000fe20000800000 */
[----:B------:R-:W-:-:S02]  /*1690*/  UPLOP3.LUT UP0, UPT, UPT, UPT, UPT, 0x80, 0x0 ;  /* 0x000000000000789c */ /* 0x000fc40003f0f070 */
[----:B------:R-:W-:Y:S01]  /*16a0*/  LOP3.LUT R11, R11, UR5, RZ, 0x3c, !PT ;  /* 0x000000050b0b7c12 */ /* 0x000fe2000f8e3cff */
[----:B------:R-:W-:Y:S08]  /*16b0*/  @P2 BRA `(.L_x_23) ;  /* 0xfffffffc00302947 */ /* 0x000ff0000383ffff */
.L_x_18:
[----:B------:R-:W-:Y:S02]  /*16c0*/  WARPGROUP.DEPBAR.LE gsb0, 0x0 ;  /* 0x00008000000079c5 */ /* 0x000fe40000010000 */
[----:B------:R-:W-:Y:S05]  /*16d0*/  @!P0 BRA `(.L_x_24) ;  /* 0x0000000000588947 */ /* 0x000fea0003800000 */
[----:B------:R-:W-:-:S04]  /*16e0*/  LOP3.LUT R5, R4, 0x1, RZ, 0xfc, !PT ;  /* 0x0000000104057812 */ /* 0x000fc800078efcff */
[----:B------:R-:W-:-:S13]  /*16f0*/  ISETP.NE.AND P0, PT, R5, 0x3, PT ;  /* 0x000000030500780c */ /* 0x000fda0003f05270 */
[----:B------:R-:W-:Y:S05]  /*1700*/  @!P0 BRA `(.L_x_25) ;  /* 0x0000000000048947 */ /* 0x000fea0003800000 */
[----:B------:R-:W-:Y:S01]  /*1710*/  BPT.TRAP 0x1 ;  /* 0x000000040000795c */ /* 0x000fe20000300000 */
.L_x_25:
[----:B------:R-:W-:Y:S01]  /*1720*/  ISETP.NE.AND P0, PT, R6, RZ, PT ;  /* 0x000000ff0600720c */ /* 0x000fe20003f05270 */
[----:B------:R-:W-:Y:S01]  /*1730*/  BSSY B0, `(.L_x_26) ;  /* 0x000000e000007945 */ /* 0x000fe20003800000 */
[----:B------:R-:W-:-:S11]  /*1740*/  ISETP.GT.U32.AND P1, PT, R4, 0x1, PT ;  /* 0x000000010400780c */ /* 0x000fd60003f24070 */
[----:B------:R-:W-:Y:S05]  /*1750*/  @!P0 BRA `(.L_x_27) ;  /* 0x00000000002c8947 */ /* 0x000fea0003800000 */
[----:B------:R-:W0:Y:S01]  /*1760*/  S2R R7, SR_CgaCtaId ;  /* 0x0000000000077919 */ /* 0x000e220000008800 */
[----:B------:R-:W-:-:S05]  /*1770*/  SHF.R.U32.HI R4, RZ, 0x1, R8 ;  /* 0x00000001ff047819 */ /* 0x000fca0000011608 */
[----:B------:R-:W-:Y:S01]  /*1780*/  IMAD.WIDE.U32 R4, R4, -0x6db6db6d, RZ ;  /* 0x9249249304047825 */ /* 0x000fe200078e00ff */
[----:B------:R-:W-:-:S04]  /*1790*/  MOV R4, 0x400 ;  /* 0x0000040000047802 */ /* 0x000fc80000000f00 */
[----:B------:R-:W-:-:S05]  /*17a0*/  SHF.R.U32.HI R5, RZ, 0x2, R5 ;  /* 0x00000002ff057819 */ /* 0x000fca0000011605 */
[----:B------:R-:W-:Y:S01]  /*17b0*/  IMAD R8, R5, -0xe, R8 ;  /* 0xfffffff205087824 */ /* 0x000fe200078e0208 */
[----:B0-----:R-:W-:-:S05]  /*17c0*/  LEA R7, R7, R4, 0x18 ;  /* 0x0000000407077211 */ /* 0x001fca00078ec0ff */
[----:B------:R-:W-:-:S04]  /*17d0*/  IMAD R8, R8, 0x8, R7 ;  /* 0x0000000808087824 */ /* 0x000fc800078e0207 */
[----:B------:R-:W-:-:S05]  /*17e0*/  VIADD R8, R8, 0x38070 ;  /* 0x0003807008087836 */ /* 0x000fca0000000000 */
[----:B------:R-:W-:-:S04]  /*17f0*/  PRMT R8, R3, 0x654, R8 ;  /* 0x0000065403087816 */ /* 0x000fc80000000008 */
[----:B------:R0:W-:Y:S03]  /*1800*/  SYNCS.ARRIVE.TRANS64.RED.A1T0 RZ, [R8+URZ], RZ ;  /* 0x000000ff08ff79a7 */ /* 0x0001e6000810043f */
.L_x_27:
[----:B------:R-:W-:Y:S05]  /*1810*/  BSYNC B0 ;  /* 0x0000000000007941 */ /* 0x000fea0003800000 */
.L_x_26:
[----:B------:R-:W-:Y:S05]  /*1820*/  @P1 BRA `(.L_x_24) ;  /* 0x0000000000041947 */ /* 0x000fea0003800000 */
[----:B------:R-:W-:Y:S01]  /*1830*/  BPT.TRAP 0x1 ;  /* 0x000000040000795c */ /* 0x000fe20000300000 */
.L_x_24:
[----:B------:R-:W1:Y:S01]  /*1840*/  S2R R3, SR_TID.X ;  /* 0x0000000000037919 */ /* 0x000e620000002100 */
[----:B------:R-:W-:Y:S01]  /*1850*/  ULDC.64 UR4, c[0x0][0x280] ;  /* 0x0000a00000047ab9 */ /* 0x000fe20000000a00 */
[----:B------:R-:W4:Y:S01]  /*1860*/  S2R R5, SR_CTAID.Y ;  /* 0x0000000000057919 */ /* 0x000f220000002600 */
[----:B------:R-:W0:Y:S01]  /*1870*/  S2R R11, SR_CTAID.X ;  /* 0x00000000000b7919 */ /* 0x000e220000002500 */
[----:B-1----:R-:W-:-:S04]  /*1880*/  SHF.R.S32.HI R4, RZ, 0x1f, R3 ;  /* 0x0000001fff047819 */ /* 0x002fc80000011403 */
[----:B------:R-:W-:-:S04]  /*1890*/  LEA.HI R4, R4, R3, RZ, 0x7 ;  /* 0x0000000304047211 */ /* 0x000fc800078f38ff */
[----:B------:R-:W-:Y:S01]  /*18a0*/  LOP3.LUT R4, R4, 0xffffff80, RZ, 0xc0, !PT ;  /* 0xffffff8004047812 */ /* 0x000fe200078ec0ff */
[----:B0-----:R-:W-:-:S04]  /*18b0*/  IMAD.SHL.U32 R12, R11, 0x80, RZ ;  /* 0x000000800b0c7824 */ /* 0x001fc800078e00ff */
[----:B------:R-:W-:Y:S02]  /*18c0*/  IMAD.IADD R7, R3, 0x1, -R4 ;  /* 0x0000000103077824 */ /* 0x000fe400078e0a04 */
[----:B----4-:R-:W-:-:S03]  /*18d0*/  IMAD.SHL.U32 R3, R5, 0x80, RZ ;  /* 0x0000008005037824 */ /* 0x010fc600078e00ff */
[----:B------:R-:W-:Y:S02]  /*18e0*/  SHF.R.S32.HI R6, RZ, 0x1f, R7 ;  /* 0x0000001fff067819 */ /* 0x000fe40000011407 */
[----:B------:R-:W-:Y:S02]  /*18f0*/  ISETP.GE.AND P0, PT, R3, UR5, PT ;  /* 0x0000000503007c0c */ /* 0x000fe4000bf06270 */
[----:B------:R-:W-:Y:S02]  /*1900*/  LEA.HI R4, R6, R7, RZ, 0x2 ;  /* 0x0000000706047211 */ /* 0x000fe400078f10ff */
[----:B------:R-:W-:Y:S02]  /*1910*/  ISETP.GE.OR P0, PT, R12, UR4, P0 ;  /* 0x000000040c007c0c */ /* 0x000fe40008706670 */
[--C-:B------:R-:W-:Y:S02]  /*1920*/  SHF.R.S32.HI R16, RZ, 0x2, R4.reuse ;  /* 0x00000002ff107819 */ /* 0x100fe40000011404 */
[----:B------:R-:W-:-:S04]  /*1930*/  SHF.R.S32.HI R5, RZ, 0x1f, R4 ;  /* 0x0000001fff057819 */ /* 0x000fc80000011404 */
[----:B------:R-:W-:-:S05]  /*1940*/  LEA.HI R5, R5, R16, RZ, 0x3 ;  /* 0x0000001005057211 */ /* 0x000fca00078f18ff */
[----:B------:R-:W-:Y:S05]  /*1950*/  @P0 EXIT ;  /* 0x000000000000094d */ /* 0x000fea0003800000 */
[----:B------:R-:W-:Y:S01]  /*1960*/  LOP3.LUT R5, R5, 0xfffffff8, RZ, 0xc0, !PT ;  /* 0xfffffff805057812 */ /* 0x000fe200078ec0ff */
[----:B------:R-:W0:Y:S01]  /*1970*/  LDC.64 R8, c[0x0][0x658] ;  /* 0x00019600ff087b82 */ /* 0x000e220000000a00 */
[----:B------:R-:W-:-:S03]  /*1980*/  LOP3.LUT R4, R4, 0x7ffffffc, RZ, 0xc0, !PT ;  /* 0x7ffffffc04047812 */ /* 0x000fc600078ec0ff */
[----:B------:R-:W-:Y:S01]  /*1990*/  IMAD.IADD R16, R16, 0x1, -R5 ;  /* 0x0000000110107824 */ /* 0x000fe200078e0a05 */
[----:B------:R-:W-:Y:S01]  /*19a0*/  LEA.HI R5, R6, R7, RZ, 0x5 ;  /* 0x0000000706057211 */ /* 0x000fe200078f28ff */
[----:B------:R-:W-:-:S03]  /*19b0*/  IMAD.IADD R4, R7, 0x1, -R4 ;  /* 0x0000000107047824 */ /* 0x000fc600078e0a04 */
[--C-:B------:R-:W-:Y:S01]  /*19c0*/  SHF.R.S32.HI R17, RZ, 0x1f, R16.reuse ;  /* 0x0000001fff117819 */ /* 0x100fe20000011410 */
[----:B------:R-:W-:Y:S02]  /*19d0*/  IMAD.SHL.U32 R10, R4, 0x2, RZ ;  /* 0x00000002040a7824 */ /* 0x000fe400078e00ff */
[----:B------:R-:W-:Y:S01]  /*19e0*/  IMAD.WIDE R6, R11, 0x80, R16 ;  /* 0x000000800b067825 */ /* 0x000fe200078e0210 */
[----:B------:R-:W-:Y:S02]  /*19f0*/  SHF.R.S32.HI R11, RZ, 0x5, R5 ;  /* 0x00000005ff0b7819 */ /* 0x000fe40000011405 */
[----:B------:R-:W-:Y:S02]  /*1a00*/  SHF.R.S32.HI R14, RZ, 0x1f, R10 ;  /* 0x0000001fff0e7819 */ /* 0x000fe4000001140a */
[----:B------:R-:W-:Y:S01]  /*1a10*/  IADD3 R4, P0, R3, R10, RZ ;  /* 0x0000000a03047210 */ /* 0x000fe20007f1e0ff */
[----:B------:R-:W-:-:S03]  /*1a20*/  IMAD.WIDE R6, R11, 0x10, R6 ;  /* 0x000000100b067825 */ /* 0x000fc600078e0206 */
[----:B------:R-:W-:Y:S01]  /*1a30*/  LEA.HI.X.SX32 R5, R3, R14, 0x1, P0 ;  /* 0x0000000e03057211 */ /* 0x000fe200000f0eff */
[-C--:B0-----:R-:W-:Y:S01]  /*1a40*/  IMAD R14, R7, R8.reuse, RZ ;  /* 0x00000008070e7224 */ /* 0x081fe200078e02ff */
[----:B------:R-:W-:Y:S01]  /*1a50*/  IADD3 R3, -R10, UR5, -R3 ;  /* 0x000000050a037c10 */ /* 0x000fe2000fffe903 */
[----:B------:R-:W-:Y:S01]  /*1a60*/  IMAD R11, R11, -0x10, -R12 ;  /* 0xfffffff00b0b7824 */ /* 0x000fe200078e0a0c */
[----:B------:R-:W-:Y:S01]  /*1a70*/  SHF.L.U64.HI R18, R8, 0x3, R9 ;  /* 0x0000000308127819 */ /* 0x000fe20000010209 */
[----:B------:R-:W-:-:S03]  /*1a80*/  IMAD.WIDE.U32 R12, R6, R8, R4 ;  /* 0x00000008060c7225 */ /* 0x000fc600078e0004 */
[----:B------:R-:W-:Y:S01]  /*1a90*/  IADD3 R16, R11, UR4, -R16 ;  /* 0x000000040b107c10 */ /* 0x000fe2000fffe810 */
[----:B------:R-:W-:Y:S01]  /*1aa0*/  IMAD R17, R6, R9, R14 ;  /* 0x0000000906117224 */ /* 0x000fe200078e020e */
[----:B------:R-:W-:Y:S01]  /*1ab0*/  ULDC.64 UR4, c[0x0][0x650] ;  /* 0x0001940000047ab9 */ /* 0x000fe20000000a00 */
[C---:B------:R-:W-:Y:S01]  /*1ac0*/  IMAD.SHL.U32 R15, R8.reuse, 0x8, RZ ;  /* 0x00000008080f7824 */ /* 0x040fe200078e00ff */
[----:B------:R-:W-:Y:S01]  /*1ad0*/  LEA R10, P3, R8, R12, 0x6 ;  /* 0x0000000c080a7211 */ /* 0x000fe200078630ff */
[----:B------:R-:W-:Y:S01]  /*1ae0*/  IMAD.IADD R11, R13, 0x1, R17 ;  /* 0x000000010d0b7824 */ /* 0x000fe200078e0211 */
[C---:B------:R-:W-:Y:S02]  /*1af0*/  IADD3 R14, P2, R12.reuse, UR4, RZ ;  /* 0x000000040c0e7c10 */ /* 0x040fe4000ff5e0ff */
[----:B------:R-:W-:Y:S02]  /*1b00*/  IADD3 R12, P1, P0, R12, UR4, R15 ;  /* 0x000000040c0c7c10 */ /* 0x000fe4000f83e00f */
[----:B------:R-:W-:-:S02]  /*1b10*/  LEA.HI.X R9, R8, R11, R9, 0x6, P3 ;  /* 0x0000000b08097211 */ /* 0x000fc400018f3409 */
[----:B------:R-:W-:Y:S02]  /*1b20*/  IADD3 R8, P4, P5, R10, UR4, R15 ;  /* 0x000000040a087c10 */ /* 0x000fe4000fd9e00f */
[C---:B------:R-:W-:Y:S02]  /*1b30*/  IADD3.X R15, R11.reuse, UR5, RZ, P2, !PT ;  /* 0x000000050b0f7c10 */ /* 0x040fe400097fe4ff */
[----:B---3-5:R-:W-:Y:S02]  /*1b40*/  FSETP.NEU.AND P2, PT, R2, RZ, PT ;  /* 0x000000ff0200720b */ /* 0x028fe40003f4d000 */
[----:B------:R-:W-:Y:S02]  /*1b50*/  IADD3 R10, P3, R10, UR4, RZ ;  /* 0x000000040a0a7c10 */ /* 0x000fe4000ff7e0ff */
[----:B------:R-:W-:Y:S02]  /*1b60*/  IADD3.X R13, R11, UR5, R18, P1, P0 ;  /* 0x000000050b0d7c10 */ /* 0x000fe40008fe0412 */
[----:B------:R-:W-:-:S02]  /*1b70*/  IADD3.X R11, R9, UR5, RZ, P3, !PT ;  /* 0x00000005090b7c10 */ /* 0x000fc40009ffe4ff */
[----:B------:R-:W-:-:S05]  /*1b80*/  IADD3.X R9, R9, UR5, R18, P4, P5 ;  /* 0x0000000509097c10 */ /* 0x000fca000a7ea412 */
[----:B------:R-:W-:Y:S05]  /*1b90*/  @!P2 BRA `(.L_x_28) ;  /* 0x000000680068a947 */ /* 0x000fea0003800000 */
[----:B------:R-:W-:Y:S01]  /*1ba0*/  ISETP.GE.AND P1, PT, R16, 0x1, PT ;  /* 0x000000011000780c */ /* 0x000fe20003f26270 */
[----:B------:R-:W-:Y:S01]  /*1bb0*/  ULDC.64 UR4, c[0x0][0x630] ;  /* 0x00018c0000047ab9 */ /* 0x000fe20000000a00 */
[----:B------:R-:W-:Y:S01]  /*1bc0*/  ULDC.64 UR6, c[0x0][0x628] ;  /* 0x00018a0000067ab9 */ /* 0x000fe20000000a00 */
[----:B------:R-:W-:Y:S01]  /*1bd0*/  IMAD R17, R7, UR4, RZ ;  /* 0x0000000407117c24 */ /* 0x000fe2000f8e02ff */
[----:B------:R-:W-:Y:S01]  /*1be0*/  ISETP.LT.OR P0, PT, R3, 0x1, !P1 ;  /* 0x000000010300780c */ /* 0x000fe20004f01670 */
[C---:B------:R-:W-:Y:S01]  /*1bf0*/  IMAD.WIDE.U32 R18, R6.reuse, UR4, R4 ;  /* 0x0000000406127c25 */ /* 0x040fe2000f8e0004 */
[----:B------:R-:W-:Y:S03]  /*1c00*/  BSSY B0, `(.L_x_29) ;  /* 0x0000007000007945 */ /* 0x000fe60003800000 */
[----:B------:R-:W-:Y:S01]  /*1c10*/  IMAD R17, R6, UR5, R17 ;  /* 0x0000000506117c24 */ /* 0x000fe2000f8e0211 */
[----:B------:R-:W-:-:S04]  /*1c20*/  IADD3 R18, P2, R18, UR6, RZ ;  /* 0x0000000612127c10 */ /* 0x000fc8000ff5e0ff */
[--C-:B------:R-:W-:Y:S02]  /*1c30*/  IADD3.X R19, R19, UR7, R17.reuse, P2, !PT ;  /* 0x0000000713137c10 */ /* 0x100fe400097fe411 */
[----:B------:R-:W-:Y:S01]  /*1c40*/  PRMT R17, RZ, 0x7610, R17 ;  /* 0x00007610ff117816 */ /* 0x000fe20000000011 */
[----:B------:R-:W-:Y:S06]  /*1c50*/  @P0 BRA `(.L_x_30) ;  /* 0x0000000000040947 */ /* 0x000fec0003800000 */
[----:B------:R0:W5:Y:S02]  /*1c60*/  LDG.E.U8 R17, desc[UR12][R18.64] ;  /* 0x0000000c12117981 */ /* 0x000164000c1e1100 */
.L_x_30:
[----:B------:R-:W-:Y:S05]  /*1c70*/  BSYNC B0 ;  /* 0x0000000000007941 */ /* 0x000fea0003800000 */
.L_x_29:
[----:B-----5:R-:W-:Y:S01]  /*1c80*/  LOP3.LUT R17, R17, 0xff, RZ, 0xc0, !PT ;  /* 0x000000ff11117812 */ /* 0x020fe200078ec0ff */
[----:B------:R-:W-:Y:S01]  /*1c90*/  BSSY B0, `(.L_x_31) ;  /* 0x000000b000007945 */ /* 0x000fe20003800000 */
[----:B------:R-:W-:Y:S02]  /*1ca0*/  ISETP.LT.OR P2, PT, R3, 0x2, !P1 ;  /* 0x000000020300780c */ /* 0x000fe40004f41670 */
[----:B------:R-:W-:-:S05]  /*1cb0*/  F2FP.F16.E4M3.UNPACK_B R17, R17 ;  /* 0x00000011ff11723e */ /* 0x000fca00020006ff */
[----:B------:R-:W-:-:S05]  /*1cc0*/  HADD2.F32 R17, -RZ, R17.H0_H0 ;  /* 0x20000011ff117230 */ /* 0x000fca0000004100 */
[----:B------:R-:W-:-:S04]  /*1cd0*/  FMUL R17, R17, R2 ;  /* 0x0000000211117220 */ /* 0x000fc80000400000 */
[----:B--2---:R-:W-:-:S05]  /*1ce0*/  FFMA R17, R88, R0, R17 ;  /* 0x0000000058117223 */ /* 0x004fca0000000011 */
[----:B------:R-:W-:Y:S02]  /*1cf0*/  F2FP.SATFINITE.E4M3.F32.PACK_AB_MERGE_C R21, RZ, R17, RZ ;  /* 0x00000011ff15723e */ /* 0x000fe400048070ff */
[----:B------:R-:W-:-:S03]  /*1d00*/  PRMT R17, RZ, 0x7610, R17 ;  /* 0x00007610ff117816 */ /* 0x000fc60000000011 */
[----:B------:R1:W-:Y:S01]  /*1d10*/  @!P0 STG.E.U8 desc[UR12][R14.64], R21 ;  /* 0x000000150e008986 */ /* 0x0003e2000c10110c */
[----:B------:R-:W-:Y:S05]  /*1d20*/  @P2 BRA `(.L_x_32) ;  /* 0x0000000000042947 */ /* 0x000fea0003800000 */
[----:B------:R2:W5:Y:S02]  /*1d30*/  LDG.E.U8 R17, desc[UR12][R18.64+0x1] ;  /* 0x0000010c12117981 */ /* 0x000564000c1e1100 */
.L_x_32:
[----:B------:R-:W-:Y:S05]  /*1d40*/  BSYNC B0 ;  /* 0x0000000000007941 */ /* 0x000fea0003800000 */
.L_x_31:
[----:B-----5:R-:W-:Y:S01]  /*1d50*/  LOP3.LUT R17, R17, 0xff, RZ, 0xc0, !PT ;  /* 0x000000ff11117812 */ /* 0x020fe200078ec0ff */
[----:B------:R-:W-:Y:S01]  /*1d60*/  BSSY B0, `(.L_x_33) ;  /* 0x0000013000007945 */ /* 0x000fe20003800000 */
[----:B------:R-:W-:Y:S02]  /*1d70*/  IADD3 R23, P0, R6, 0x8, RZ ;  /* 0x0000000806177810 */ /* 0x000fe40007f1e0ff */
[----:B------:R-:W-:-:S03]  /*1d80*/  F2FP.F16.E4M3.UNPACK_B R17, R17 ;  /* 0x00000011ff11723e */ /* 0x000fc600020006ff */
[----:B------:R-:W-:Y:S01]  /*1d90*/  IMAD.X R88, RZ, RZ, R7, P0 ;  /* 0x000000ffff587224 */ /* 0x000fe200000e0607 */
[----:B------:R-:W-:Y:S01]  /*1da0*/  ISETP.GE.AND P0, PT, R16, 0x9, PT ;  /* 0x000000091000780c */ /* 0x000fe20003f06270 */
[----:B------:R-:W-:Y:S02]  /*1db0*/  HADD2.F32 R17, -RZ, R17.H0_H0 ;  /* 0x20000011ff117230 */ /* 0x000fe40000004100 */
[----:B-1----:R-:W-:Y:S01]  /*1dc0*/  IMAD.WIDE.U32 R20, R23, UR4, R4 ;  /* 0x0000000417147c25 */ /* 0x002fe2000f8e0004 */
[----:B------:R-:W-:-:S03]  /*1dd0*/  ISETP.LT.OR P3, PT, R3, 0x1, !P0 ;  /* 0x000000010300780c */ /* 0x000fc60004761670 */
[----:B------:R-:W-:Y:S01]  /*1de0*/  FMUL R22, R17, R2 ;  /* 0x0000000211167220 */ /* 0x000fe20000400000 */
[----:B------:R-:W-:Y:S01]  /*1df0*/  IMAD R88, R88, UR4, RZ ;  /* 0x0000000458587c24 */ /* 0x000fe2000f8e02ff */
[----:B------:R-:W-:Y:S02]  /*1e00*/  IADD3 R20, P4, R20, UR6, RZ ;  /* 0x0000000614147c10 */ /* 0x000fe4000ff9e0ff */
[----:B------:R-:W-:Y:S01]  /*1e10*/  FFMA R22, R89, R0, R22 ;  /* 0x0000000059167223 */ /* 0x000fe20000000016 */
[----:B------:R-:W-:Y:S01]  /*1e20*/  IMAD R23, R23, UR5, R88 ;  /* 0x0000000517177c24 */ /* 0x000fe2000f8e0258 */
[----:B------:R-:W-:-:S03]  /*1e30*/  PRMT R17, RZ, 0x7610, R17 ;  /* 0x00007610ff117816 */ /* 0x000fc60000000011 */
[----:B------:R-:W-:Y:S02]  /*1e40*/  F2FP.SATFINITE.E4M3.F32.PACK_AB_MERGE_C R89, RZ, R22, RZ ;  /* 0x00000016ff59723e */ /* 0x000fe400048070ff */
[----:B------:R-:W-:-:S03]  /*1e50*/  IADD3.X R21, R21, UR7, R23, P4, !PT ;  /* 0x0000000715157c10 */ /* 0x000fc6000a7fe417 */
[----:B------:R1:W-:Y:S01]  /*1e60*/  @!P2 STG.E.U8 desc[UR12][R14.64+0x1], R89 ;  /* 0x000001590e00a986 */ /* 0x0003e2000c10110c */
[----:B------:R-:W-:Y:S05]  /*1e70*/  @P3 BRA `(.L_x_34) ;  /* 0x0000000000043947 */ /* 0x000fea0003800000 */
[----:B------:R3:W5:Y:S02]  /*1e80*/  LDG.E.U8 R17, desc[UR12][R20.64] ;  /* 0x0000000c14117981 */ /* 0x000764000c1e1100 */
.L_x_34:
[----:B------:R-:W-:Y:S05]  /*1e90*/  BSYNC B0 ;  /* 0x0000000000007941 */ /* 0x000fea0003800000 */
.L_x_33:
[----:B-----5:R-:W-:Y:S01]  /*1ea0*/  LOP3.LUT R17, R17, 0xff, RZ, 0xc0, !PT ;  /* 0x000000ff11117812 */ /* 0x020fe200078ec0ff */
[----:B------:R-:W-:Y:S01]  /*1eb0*/  BSSY B0, `(.L_x_35) ;  /* 0x000000b000007945 */ /* 0x000fe20003800000 */
[----:B------:R-:W-:Y:S02]  /*1ec0*/  ISETP.LT.OR P2, PT, R3, 0x2, !P0 ;  /* 0x000000020300780c */ /* 0x000fe40004741670 */
[----:B------:R-:W-:-:S05]  /*1ed0*/  F2FP.F16.E4M3.UNPACK_B R17, R17 ;  /* 0x00000011ff11723e */ /* 0x000fca00020006ff */
[----:B------:R-:W-:-:S05]  /*1ee0*/  HADD2.F32 R17, -RZ, R17.H0_H0 ;  /* 0x20000011ff117230 */ /* 0x000fca0000004100 */
[----:B------:R-:W-:-:S04]  /*1ef0*/  FMUL R17, R17, R2 ;  /* 0x0000000211117220 */ /* 0x000fc80000400000 */
[----:B------:R-:W-:-:S05]  /*1f00*/  FFMA R17, R90, R0, R17 ;  /* 0x000000005a117223 */ /* 0x000fca0000000011 */
[----:B------:R-:W-:Y:S02]  /*1f10*/  F2FP.SATFINITE.E4M3.F32.PACK_AB_MERGE_C R23, RZ, R17, RZ ;  /* 0x00000011ff17723e */ /* 0x000fe400048070ff */
[----:B------:R-:W-:-:S03]  /*1f20*/  PRMT R17, RZ, 0x7610, R17 ;  /* 0x00007610ff117816 */ /* 0x000fc60000000011 */
[----:B------:R4:W-:Y:S01]  /*1f30*/  @!P3 STG.E.U8 desc[UR12][R12.64], R23 ;  /* 0x000000170c00b986 */ /* 0x0009e2000c10110c */
[----:B------:R-:W-:Y:S05]  /*1f40*/  @P2 BRA `(.L_x_36) ;  /* 0x0000000000042947 */ /* 0x000fea0003800000 */
[----:B------:R0:W5:Y:S02]  /*1f50*/  LDG.E.U8 R17, desc[UR12][R20.64+0x1] ;  /* 0x0000010c14117981 */ /* 0x000164000c1e1100 */
.L_x_36:
[----:B------:R-:W-:Y:S05]  /*1f60*/  BSYNC B0 ;  /* 0x0000000000007941 */ /* 0x000fea0003800000 */
.L_x_35:
[----:B-----5:R-:W-:Y:S01]  /*1f70*/  LOP3.LUT R17, R17, 0xff, RZ, 0xc0, !PT ;  /* 0x000000ff11117812 */ /* 0x020fe200078ec0ff */
[----:B------:R-:W-:Y:S01]  /*1f80*/  BSSY B0, `(.L_x_37) ;  /* 0x000000b000007945 */ /* 0x000fe20003800000 */
[----:B------:R-:W-:Y:S02]  /*1f90*/  ISETP.LT.OR P3, PT, R3, 0x9, !P1 ;  /* 0x000000090300780c */ /* 0x000fe40004f61670 */
[----:B------:R-:W-:-:S05]  /*1fa0*/  F2FP.F16.E4M3.UNPACK_B R17, R17 ;  /* 0x00000011ff11723e */ /* 0x000fca00020006ff */
[----:B------:R-:W-:-:S05]  /*1fb0*/  HADD2.F32 R17, -RZ, R17.H0_H0 ;  /* 0x20000011ff117230 */ /* 0x000fca0000004100 */
[----:B------:R-:W-:Y:S01]  /*1fc0*/  FMUL R22, R17, R2 ;  /* 0x0000000211167220 */ /* 0x000fe20000400000 */
[----:B------:R-:W-:-:S03]  /*1fd0*/  PRMT R17, RZ, 0x7610, R17 ;  /* 0x00007610ff117816 */ /* 0x000fc60000000011 */
[----:B------:R-:W-:-:S05]  /*1fe0*/  FFMA R22, R91, R0, R22 ;  /* 0x000000005b167223 */ /* 0x000fca0000000016 */
[----:B----4-:R-:W-:-:S05]  /*1ff0*/  F2FP.SATFINITE.E4M3.F32.PACK_AB_MERGE_C R23, RZ, R22, RZ ;  /* 0x00000016ff17723e */ /* 0x010fca00048070ff */
[----:B------:R4:W-:Y:S01]  /*2000*/  @!P2 STG.E.U8 desc[UR12][R12.64+0x1], R23 ;  /* 0x000001170c00a986 */ /* 0x0009e2000c10110c */
[----:B------:R-:W-:Y:S05]  /*2010*/  @P3 BRA `(.L_x_38) ;  /* 0x0000000000043947 */ /* 0x000fea0003800000 */
[----:B------:R0:W5:Y:S02]  /*2020*/  LDG.E.U8 R17, desc[UR12][R18.64+0x8] ;  /* 0x0000080c12117981 */ /* 0x000164000c1e1100 */
.L_x_38:
[----:B------:R-:W-:Y:S05]  /*2030*/  BSYNC B0 ;  /* 0x0000000000007941 */ /* 0x000fea0003800000 */
.L_x_37:
[----:B-----5:R-:W-:Y:S01]  /*2040*/  LOP3.LUT R17, R17, 0xff, RZ, 0xc0, !PT ;  /* 0x000000ff11117812 */ /* 0x020fe200078ec0ff */
[----:B------:R-:W-:Y:S01]  /*2050*/  BSSY B0, `(.L_x_39) ;  /* 0x000000b000007945 */ /* 0x000fe20003800000 */
[----:B------:R-:W-:Y:S02]  /*2060*/  ISETP.LT.OR P2, PT, R3, 0xa, !P1 ;  /* 0x0000000a0300780c */ /* 0x000fe40004f41670 */
[----:B------:R-:W-:-:S05]  /*2070*/  F2FP.F16.E4M3.UNPACK_B R17, R17 ;  /* 0x00000011ff11723e */ /* 0x000fca00020006ff */
[----:B------:R-:W-:-:S05]  /*2080*/  HADD2.F32 R17, -RZ, R17.H0_H0 ;  /* 0x20000011ff117230 */ /* 0x000fca0000004100 */
[----:B------:R-:W-:-:S04]  /*2090*/  FMUL R17, R17, R2 ;  /* 0x0000000211117220 */ /* 0x000fc80000400000 */
[----:B------:R-:W-:-:S05]  /*20a0*/  FFMA R17, R92, R0, R17 ;  /* 0x000000005c117223 */ /* 0x000fca0000000011 */
[----:B----4-:R-:W-:Y:S02]  /*20b0*/  F2FP.SATFINITE.E4M3.F32.PACK_AB_MERGE_C R23, RZ, R17, RZ ;  /* 0x00000011ff17723e */ /* 0x010fe400048070ff */
[----:B------:R-:W-:-:S03]  /*20c0*/  PRMT R17, RZ, 0x7610, R17 ;  /* 0x00007610ff117816 */ /* 0x000fc60000000011 */
[----:B------:R4:W-:Y:S01]  /*20d0*/  @!P3 STG.E.U8 desc[UR12][R14.64+0x8], R23 ;  /* 0x000008170e00b986 */ /* 0x0009e2000c10110c */
[----:B------:R-:W-:Y:S05]  /*20e0*/  @P2 BRA `(.L_x_40) ;  /* 0x0000000000042947 */ /* 0x000fea0003800000 */
[----:B------:R0:W5:Y:S02]  /*20f0*/  LDG.E.U8 R17, desc[UR12][R18.64+0x9] ;  /* 0x0000090c12117981 */ /* 0x000164000c1e1100 */
.L_x_40:
[----:B------:R-:W-:Y:S05]  /*2100*/  BSYNC B0 ;  /* 0x0000000000007941 */ /* 0x000fea0003800000 */
.L_x_39:
        /* <DEDUP_REMOVED lines=12> */
.L_x_42:
[----:B------:R-:W-:Y:S05]  /*21d0*/  BSYNC B0 ;  /* 0x0000000000007941 */ /* 0x000fea0003800000 */
.L_x_41:
        /* <DEDUP_REMOVED lines=12> */
.L_x_44:
[----:B------:R-:W-:Y:S05]  /*22a0*/  BSYNC B0 ;  /* 0x0000000000007941 */ /* 0x000fea0003800000 */
.L_x_43:
        /* <DEDUP_REMOVED lines=12> */
.L_x_46:
[----:B------:R-:W-:Y:S05]  /*2370*/  BSYNC B0 ;  /* 0x0000000000007941 */ /* 0x000fea0003800000 */
.L_x_45:
        /* <DEDUP_REMOVED lines=12> */
.L_x_48:
[----:B------:R-:W-:Y:S05]  /*2440*/  BSYNC B0 ;  /* 0x0000000000007941 */ /* 0x000fea0003800000 */
.L_x_47:
        /* <DEDUP_REMOVED lines=12> */
.L_x_50:
[----:B------:R-:W-:Y:S05]  /*2510*/  BSYNC B0 ;  /* 0x0000000000007941 */ /* 0x000fea0003800000 */
.L_x_49:
        /* <DEDUP_REMOVED lines=12> */
.L_x_52:
[----:B------:R-:W-:Y:S05]  /*25e0*/  BSYNC B0 ;  /* 0x0000000000007941 */ /* 0x000fea0003800000 */
.L_x_51:
        /* <DEDUP_REMOVED lines=12> */
.L_x_54:
[----:B------:R-:W-:Y:S05]  /*26b0*/  BSYNC B0 ;  /* 0x0000000000007941 */ /* 0x000fea0003800000 */
.L_x_53:
        /* <DEDUP_REMOVED lines=12> */
.L_x_56:
[----:B------:R-:W-:Y:S05]  /*2780*/  BSYNC B0 ;  /* 0x0000000000007941 */ /* 0x000fea0003800000 */
.L_x_55:
        /* <DEDUP_REMOVED lines=12> */
.L_x_58:
[----:B------:R-:W-:Y:S05]  /*2850*/  BSYNC B0 ;  /* 0x0000000000007941 */ /* 0x000fea0003800000 */
.L_x_57:
        /* <DEDUP_REMOVED lines=12> */
.L_x_60:
[----:B------:R-:W-:Y:S05]  /*2920*/  BSYNC B0 ;  /* 0x0000000000007941 */ /* 0x000fea0003800000 */
.L_x_59:
        /* <DEDUP_REMOVED lines=12> */
.L_x_62:
[----:B------:R-:W-:Y:S05]  /*29f0*/  BSYNC B0 ;  /* 0x0000000000007941 */ /* 0x000fea0003800000 */
.L_x_61:
        /* <DEDUP_REMOVED lines=12> */
.L_x_64:
[----:B------:R-:W-:Y:S05]  /*2ac0*/  BSYNC B0 ;  /* 0x0000000000007941 */ /* 0x000fea0003800000 */
.L_x_63:
        /* <DEDUP_REMOVED lines=12> */
.L_x_66:
[----:B------:R-:W-:Y:S05]  /*2b90*/  BSYNC B0 ;  /* 0x0000000000007941 */ /* 0x000fea0003800000 */
.L_x_65:
        /* <DEDUP_REMOVED lines=12> */
.L_x_68:
[----:B------:R-:W-:Y:S05]  /*2c60*/  BSYNC B0 ;  /* 0x0000000000007941 */ /* 0x000fea0003800000 */
.L_x_67:
        /* <DEDUP_REMOVED lines=12> */
.L_x_70:
[----:B------:R-:W-:Y:S05]  /*2d30*/  BSYNC B0 ;  /* 0x0000000000007941 */ /* 0x000fea0003800000 */
.L_x_69:
        /* <DEDUP_REMOVED lines=12> */
.L_x_72:
[----:B------:R-:W-:Y:S05]  /*2e00*/  BSYNC B0 ;  /* 0x0000000000007941 */ /* 0x000fea0003800000 */
.L_x_71:
        /* <DEDUP_REMOVED lines=12> */
.L_x_74:
[----:B------:R-:W-:Y:S05]  /*2ed0*/  BSYNC B0 ;  /* 0x0000000000007941 */ /* 0x000fea0003800000 */
.L_x_73:
        /* <DEDUP_REMOVED lines=12> */
.L_x_76:
[----:B------:R-:W-:Y:S05]  /*2fa0*/  BSYNC B0 ;  /* 0x0000000000007941 */ /* 0x000fea0003800000 */
.L_x_75:
        /* <DEDUP_REMOVED lines=12> */
.L_x_78:
[----:B------:R-:W-:Y:S05]  /*3070*/  BSYNC B0 ;  /* 0x0000000000007941 */ /* 0x000fea0003800000 */
.L_x_77:
        /* <DEDUP_REMOVED lines=12> */
.L_x_80:
[----:B------:R-:W-:Y:S05]  /*3140*/  BSYNC B0 ;  /* 0x0000000000007941 */ /* 0x000fea0003800000 */
.L_x_79:
        /* <DEDUP_REMOVED lines=12> */
.L_x_82:
[----:B------:R-:W-:Y:S05]  /*3210*/  BSYNC B0 ;  /* 0x0000000000007941 */ /* 0x000fea0003800000 */
.L_x_81:
        /* <DEDUP_REMOVED lines=12> */
.L_x_84:
[----:B------:R-:W-:Y:S05]  /*32e0*/  BSYNC B0 ;  /* 0x0000000000007941 */ /* 0x000fea0003800000 */
.L_x_83:
        /* <DEDUP_REMOVED lines=12> */
.L_x_86:
[----:B------:R-:W-:Y:S05]  /*33b0*/  BSYNC B0 ;  /* 0x0000000000007941 */ /* 0x000fea0003800000 */
.L_x_85:
        /* <DEDUP_REMOVED lines=12> */
.L_x_88:
[----:B------:R-:W-:Y:S05]  /*3480*/  BSYNC B0 ;  /* 0x0000000000007941 */ /* 0x000fea0003800000 */
.L_x_87:
        /* <DEDUP_REMOVED lines=12> */
.L_x_90:
[----:B------:R-:W-:Y:S05]  /*3550*/  BSYNC B0 ;  /* 0x0000000000007941 */ /* 0x000fea0003800000 */
.L_x_89:
        /* <DEDUP_REMOVED lines=12> */
.L_x_92:
[----:B------:R-:W-:Y:S05]  /*3620*/  BSYNC B0 ;  /* 0x0000000000007941 */ /* 0x000fea0003800000 */
.L_x_91:
        /* <DEDUP_REMOVED lines=12> */
.L_x_94:
[----:B------:R-:W-:Y:S05]  /*36f0*/  BSYNC B0 ;  /* 0x0000000000007941 */ /* 0x000fea0003800000 */
.L_x_93:
        /* <DEDUP_REMOVED lines=12> */
.L_x_96:
[----:B------:R-:W-:Y:S05]  /*37c0*/  BSYNC B0 ;  /* 0x0000000000007941 */ /* 0x000fea0003800000 */
.L_x_95:
        /* <DEDUP_REMOVED lines=12> */
.L_x_98:
[----:B------:R-:W-:Y:S05]  /*3890*/  BSYNC B0 ;  /* 0x0000000000007941 */ /* 0x000fea0003800000 */
.L_x_97:
        /* <DEDUP_REMOVED lines=12> */
.L_x_100:
[----:B------:R-:W-:Y:S05]  /*3960*/  BSYNC B0 ;  /* 0x0000000000007941 */ /* 0x000fea0003800000 */
.L_x_99:
        /* <DEDUP_REMOVED lines=12> */
.L_x_102:
[----:B------:R-:W-:Y:S05]  /*3a30*/  BSYNC B0 ;  /* 0x0000000000007941 */ /* 0x000fea0003800000 */
.L_x_101:
        /* <DEDUP_REMOVED lines=12> */
.L_x_104:
[----:B------:R-:W-:Y:S05]  /*3b00*/  BSYNC B0 ;  /* 0x0000000000007941 */ /* 0x000fea0003800000 */
.L_x_103:
        /* <DEDUP_REMOVED lines=12> */
.L_x_106:
[----:B------:R-:W-:Y:S05]  /*3bd0*/  BSYNC B0 ;  /* 0x0000000000007941 */ /* 0x000fea0003800000 */
.L_x_105:
        /* <DEDUP_REMOVED lines=12> */
.L_x_108:
[----:B------:R-:W-:Y:S05]  /*3ca0*/  BSYNC B0 ;  /* 0x0000000000007941 */ /* 0x000fea0003800000 */
.L_x_107:
        /* <DEDUP_REMOVED lines=12> */
.L_x_110:
[----:B------:R-:W-:Y:S05]  /*3d70*/  BSYNC B0 ;  /* 0x0000000000007941 */ /* 0x000fea0003800000 */
.L_x_109:
        /* <DEDUP_REMOVED lines=12> */
.L_x_112:
[----:B------:R-:W-:Y:S05]  /*3e40*/  BSYNC B0 ;  /* 0x0000000000007941 */ /* 0x000fea0003800000 */
.L_x_111:
        /* <DEDUP_REMOVED lines=12> */
.L_x_114:
[----:B------:R-:W-:Y:S05]  /*3f10*/  BSYNC B0 ;  /* 0x0000000000007941 */ /* 0x000fea0003800000 */
.L_x_113:
        /* <DEDUP_REMOVED lines=12> */
.L_x_116:
[----:B------:R-:W-:Y:S05]  /*3fe0*/  BSYNC B0 ;  /* 0x0000000000007941 */ /* 0x000fea0003800000 */
.L_x_115:
        /* <DEDUP_REMOVED lines=12> */
.L_x_118:
[----:B------:R-:W-:Y:S05]  /*40b0*/  BSYNC B0 ;  /* 0x0000000000007941 */ /* 0x000fea0003800000 */
.L_x_117:
        /* <DEDUP_REMOVED lines=12> */
.L_x_120:
[----:B------:R-:W-:Y:S05]  /*4180*/  BSYNC B0 ;  /* 0x0000000000007941 */ /* 0x000fea0003800000 */
.L_x_119:
        /* <DEDUP_REMOVED lines=12> */
.L_x_122:
[----:B------:R-:W-:Y:S05]  /*4250*/  BSYNC B0 ;  /* 0x0000000000007941 */ /* 0x000fea0003800000 */
.L_x_121:
        /* <DEDUP_REMOVED lines=12> */
.L_x_124:
[----:B------:R-:W-:Y:S05]  /*4320*/  BSYNC B0 ;  /* 0x0000000000007941 */ /* 0x000fea0003800000 */
.L_x_123:
        /* <DEDUP_REMOVED lines=12> */
.L_x_126:
[----:B------:R-:W-:Y:S05]  /*43f0*/  BSYNC B0 ;  /* 0x0000000000007941 */ /* 0x000fea0003800000 */
.L_x_125:
        /* <DEDUP_REMOVED lines=12> */
.L_x_128:
[----:B------:R-:W-:Y:S05]  /*44c0*/  BSYNC B0 ;  /* 0x0000000000007941 */ /* 0x000fea0003800000 */
.L_x_127:
        /* <DEDUP_REMOVED lines=12> */
.L_x_130:
[----:B------:R-:W-:Y:S05]  /*4590*/  BSYNC B0 ;  /* 0x0000000000007941 */ /* 0x000fea0003800000 */
.L_x_129:
        /* <DEDUP_REMOVED lines=12> */
.L_x_132:
[----:B------:R-:W-:Y:S05]  /*4660*/  BSYNC B0 ;  /* 0x0000000000007941 */ /* 0x000fea0003800000 */
.L_x_131:
        /* <DEDUP_REMOVED lines=12> */
.L_x_134:
[----:B------:R-:W-:Y:S05]  /*4730*/  BSYNC B0 ;  /* 0x0000000000007941 */ /* 0x000fea0003800000 */
.L_x_133:
        /* <DEDUP_REMOVED lines=12> */
.L_x_136:
[----:B------:R-:W-:Y:S05]  /*4800*/  BSYNC B0 ;  /* 0x0000000000007941 */ /* 0x000fea0003800000 */
.L_x_135:
        /* <DEDUP_REMOVED lines=12> */
.L_x_138:
[----:B------:R-:W-:Y:S05]  /*48d0*/  BSYNC B0 ;  /* 0x0000000000007941 */ /* 0x000fea0003800000 */
.L_x_137:
        /* <DEDUP_REMOVED lines=12> */
.L_x_140:
[----:B------:R-:W-:Y:S05]  /*49a0*/  BSYNC B0 ;  /* 0x0000000000007941 */ /* 0x000fea0003800000 */
.L_x_139:
        /* <DEDUP_REMOVED lines=12> */
.L_x_142:
[----:B------:R-:W-:Y:S05]  /*4a70*/  BSYNC B0 ;  /* 0x0000000000007941 */ /* 0x000fea0003800000 */
.L_x_141:
        /* <DEDUP_REMOVED lines=12> */
.L_x_144:
[----:B------:R-:W-:Y:S05]  /*4b40*/  BSYNC B0 ;  /* 0x0000000000007941 */ /* 0x000fea0003800000 */
.L_x_143:
        /* <DEDUP_REMOVED lines=12> */
.L_x_146:
[----:B------:R-:W-:Y:S05]  /*4c10*/  BSYNC B0 ;  /* 0x0000000000007941 */ /* 0x000fea0003800000 */
.L_x_145:
        /* <DEDUP_REMOVED lines=12> */
.L_x_148:
[----:B------:R-:W-:Y:S05]  /*4ce0*/  BSYNC B0 ;  /* 0x0000000000007941 */ /* 0x000fea0003800000 */
.L_x_147:
        /* <DEDUP_REMOVED lines=12> */
.L_x_150:
[----:B------:R-:W-:Y:S05]  /*4db0*/  BSYNC B0 ;  /* 0x0000000000007941 */ /* 0x000fea0003800000 */
.L_x_149:
        /* <DEDUP_REMOVED lines=12> */
.L_x_152:
[----:B------:R-:W-:Y:S05]  /*4e80*/  BSYNC B0 ;  /* 0x0000000000007941 */ /* 0x000fea0003800000 */
.L_x_151:
[----:B-----5:R-:W-:Y:S01]  /*4e90*/  LOP3.LUT R17, R17, 0xff, RZ, 0xc0, !PT ;  /* 0x000000ff11117812 */ /* 0x020fe200078ec0ff */
[----:B------:R-:W-:Y:S01]  /*4ea0*/  BSSY B0, `(.L_x_153) ;  /* 0x000000b000007945 */ /* 0x000fe20003800000 */
[----:B------:R-:W-:Y:S02]  /*4eb0*/  ISETP.LT.OR P2, PT, R3, 0x79, !P0 ;  /* 0x000000790300780c */ /* 0x000fe40004741670 */
[----:B------:R-:W-:-:S05]  /*4ec0*/  F2FP.F16.E4M3.UNPACK_B R17, R17 ;  /* 0x00000011ff11723e */ /* 0x000fca00020006ff */
[----:B------:R-:W-:-:S05]  /*4ed0*/  HADD2.F32 R17, -RZ, R17.H0_H0 ;  /* 0x20000011ff117230 */ /* 0x000fca0000004100 */
[----:B0-2---:R-:W-:Y:S01]  /*4ee0*/  FMUL R18, R17, R2 ;  /* 0x0000000211127220 */ /* 0x005fe20000400000 */
[----:B------:R-:W-:-:S03]  /*4ef0*/  PRMT R17, RZ, 0x7610, R17 ;  /* 0x00007610ff117816 */ /* 0x000fc60000000011 */
[----:B------:R-:W-:-:S05]  /*4f00*/  FFMA R18, R149, R0, R18 ;  /* 0x0000000095127223 */ /* 0x000fca0000000012 */
[----:B------:R-:W-:-:S05]  /*4f10*/  F2FP.SATFINITE.E4M3.F32.PACK_AB_MERGE_C R19, RZ, R18, RZ ;  /* 0x00000012ff13723e */ /* 0x000fca00048070ff */
[----:B------:R0:W-:Y:S01]  /*4f20*/  @!P1 STG.E.U8 desc[UR12][R14.64+0x79], R19 ;  /* 0x000079130e009986 */ /* 0x0001e2000c10110c */
[----:B------:R-:W-:Y:S05]  /*4f30*/  @P2 BRA `(.L_x_154) ;  /* 0x0000000000042947 */ /* 0x000fea0003800000 */
[----:B------:R2:W5:Y:S02]  /*4f40*/  LDG.E.U8 R17, desc[UR12][R20.64+0x78] ;  /* 0x0000780c14117981 */ /* 0x000564000c1e1100 */
.L_x_154:
[----:B------:R-:W-:Y:S05]  /*4f50*/  BSYNC B0 ;  /* 0x0000000000007941 */ /* 0x000fea0003800000 */
.L_x_153:
[----:B-----5:R-:W-:Y:S01]  /*4f60*/  LOP3.LUT R17, R17, 0xff, RZ, 0xc0, !PT ;  /* 0x000000ff11117812 */ /* 0x020fe200078ec0ff */
[----:B------:R-:W-:Y:S01]  /*4f70*/  BSSY B0, `(.L_x_155) ;  /* 0x000000b000007945 */ /* 0x000fe20003800000 */
[----:B------:R-:W-:Y:S02]  /*4f80*/  ISETP.LT.OR P1, PT, R3, 0x7a, !P0 ;  /* 0x0000007a0300780c */ /* 0x000fe40004721670 */
[----:B------:R-:W-:Y:S02]  /*4f90*/  F2FP.F16.E4M3.UNPACK_B R17, R17 ;  /* 0x00000011ff11723e */ /* 0x000fe400020006ff */
[----:B01--4-:R-:W-:-:S03]  /*4fa0*/  PRMT R14, RZ, 0x7610, R14 ;  /* 0x00007610ff0e7816 */ /* 0x013fc6000000000e */
[----:B------:R-:W-:-:S05]  /*4fb0*/  HADD2.F32 R17, -RZ, R17.H0_H0 ;  /* 0x20000011ff117230 */ /* 0x000fca0000004100 */
[----:B------:R-:W-:-:S04]  /*4fc0*/  FMUL R17, R17, R2 ;  /* 0x0000000211117220 */ /* 0x000fc80000400000 */
[----:B------:R-:W-:-:S05]  /*4fd0*/  FFMA R17, R150, R0, R17 ;  /* 0x0000000096117223 */ /* 0x000fca0000000011 */
[----:B------:R-:W-:-:S05]  /*4fe0*/  F2FP.SATFINITE.E4M3.F32.PACK_AB_MERGE_C R17, RZ, R17, RZ ;  /* 0x00000011ff11723e */ /* 0x000fca00048070ff */
[----:B------:R0:W-:Y:S01]  /*4ff0*/  @!P2 STG.E.U8 desc[UR12][R12.64+0x78], R17 ;  /* 0x000078110c00a986 */ /* 0x0001e2000c10110c */
[----:B------:R-:W-:Y:S05]  /*5000*/  @P1 BRA `(.L_x_156) ;  /* 0x0000000000041947 */ /* 0x000fea0003800000 */
[----:B------:R1:W5:Y:S02]  /*5010*/  LDG.E.U8 R14, desc[UR12][R20.64+0x79] ;  /* 0x0000790c140e7981 */ /* 0x000364000c1e1100 */
.L_x_156:
[----:B------:R-:W-:Y:S05]  /*5020*/  BSYNC B0 ;  /* 0x0000000000007941 */ /* 0x000fea0003800000 */
.L_x_155:
[----:B-----5:R-:W-:Y:S01]  /*5030*/  LOP3.LUT R14, R14, 0xff, RZ, 0xc0, !PT ;  /* 0x000000ff0e0e7812 */ /* 0x020fe200078ec0ff */
[----:B------:R-:W-:Y:S01]  /*5040*/  BSSY B0, `(.L_x_157) ;  /* 0x0000013000007945 */ /* 0x000fe20003800000 */
[----:B0-----:R-:W-:Y:S02]  /*5050*/  IADD3 R17, P0, R6, 0x40, RZ ;  /* 0x0000004006117810 */ /* 0x001fe40007f1e0ff */
[----:B------:R-:W-:-:S03]  /*5060*/  F2FP.F16.E4M3.UNPACK_B R14, R14 ;  /* 0x0000000eff0e723e */ /* 0x000fc600020006ff */
[----:B------:R-:W-:Y:S01]  /*5070*/  IMAD.X R19, RZ, RZ, R7, P0 ;  /* 0x000000ffff137224 */ /* 0x000fe200000e0607 */
[----:B------:R-:W-:Y:S01]  /*5080*/  ISETP.GE.AND P0, PT, R16, 0x41, PT ;  /* 0x000000411000780c */ /* 0x000fe20003f06270 */
[----:B------:R-:W-:Y:S02]  /*5090*/  HADD2.F32 R15, -RZ, R14.H0_H0 ;  /* 0x2000000eff0f7230 */ /* 0x000fe40000004100 */
[----:B-123--:R-:W-:Y:S01]  /*50a0*/  IMAD R20, R19, UR4, RZ ;  /* 0x0000000413147c24 */ /* 0x00efe2000f8e02ff */
[----:B------:R-:W-:Y:S02]  /*50b0*/  ISETP.LT.OR P2, PT, R3, 0x1, !P0 ;  /* 0x000000010300780c */ /* 0x000fe40004741670 */
[----:B------:R-:W-:Y:S01]  /*50c0*/  FMUL R18, R15, R2 ;  /* 0x000000020f127220 */ /* 0x000fe20000400000 */
[----:B------:R-:W-:-:S04]  /*50d0*/  IMAD.WIDE.U32 R14, R17, UR4, R4 ;  /* 0x00000004110e7c25 */ /* 0x000fc8000f8e0004 */
[----:B------:R-:W-:Y:S01]  /*50e0*/  FFMA R18, R151, R0, R18 ;  /* 0x0000000097127223 */ /* 0x000fe20000000012 */
[----:B------:R-:W-:Y:S01]  /*50f0*/  IMAD R17, R17, UR5, R20 ;  /* 0x0000000511117c24 */ /* 0x000fe2000f8e0214 */
[----:B------:R-:W-:-:S03]  /*5100*/  IADD3 R14, P3, R14, UR6, RZ ;  /* 0x000000060e0e7c10 */ /* 0x000fc6000ff7e0ff */
[----:B------:R-:W-:Y:S02]  /*5110*/  F2FP.SATFINITE.E4M3.F32.PACK_AB_MERGE_C R19, RZ, R18, RZ ;  /* 0x00000012ff13723e */ /* 0x000fe400048070ff */
[--C-:B------:R-:W-:Y:S02]  /*5120*/  IADD3.X R15, R15, UR7, R17.reuse, P3, !PT ;  /* 0x000000070f0f7c10 */ /* 0x100fe40009ffe411 */
[----:B------:R-:W-:Y:S01]  /*5130*/  PRMT R17, RZ, 0x7610, R17 ;  /* 0x00007610ff117816 */ /* 0x000fe20000000011 */
[----:B------:R0:W-:Y:S01]  /*5140*/  @!P1 STG.E.U8 desc[UR12][R12.64+0x79], R19 ;  /* 0x000079130c009986 */ /* 0x0001e2000c10110c */
[----:B------:R-:W-:Y:S05]  /*5150*/  @P2 BRA `(.L_x_158) ;  /* 0x0000000000042947 */ /* 0x000fea0003800000 */
[----:B------:R1:W5:Y:S02]  /*5160*/  LDG.E.U8 R17, desc[UR12][R14.64] ;  /* 0x0000000c0e117981 */ /* 0x000364000c1e1100 */
.L_x_158:
[----:B------:R-:W-:Y:S05]  /*5170*/  BSYNC B0 ;  /* 0x0000000000007941 */ /* 0x000fea0003800000 */
.L_x_157:
[----:B-----5:R-:W-:Y:S01]  /*5180*/  LOP3.LUT R17, R17, 0xff, RZ, 0xc0, !PT ;  /* 0x000000ff11117812 */ /* 0x020fe200078ec0ff */
[----:B------:R-:W-:Y:S01]  /*5190*/  BSSY B0, `(.L_x_159) ;  /* 0x000000b000007945 */ /* 0x000fe20003800000 */
[----:B------:R-:W-:Y:S02]  /*51a0*/  ISETP.LT.OR P3, PT, R3, 0x2, !P0 ;  /* 0x000000020300780c */ /* 0x000fe40004761670 */
[----:B------:R-:W-:Y:S02]  /*51b0*/  F2FP.F16.E4M3.UNPACK_B R17, R17 ;  /* 0x00000011ff11723e */ /* 0x000fe400020006ff */
[----:B0-----:R-:W-:-:S03]  /*51c0*/  PRMT R12, RZ, 0x7610, R12 ;  /* 0x00007610ff0c7816 */ /* 0x001fc6000000000c */
[----:B------:R-:W-:-:S05]  /*51d0*/  HADD2.F32 R17, -RZ, R17.H0_H0 ;  /* 0x20000011ff117230 */ /* 0x000fca0000004100 */
[----:B------:R-:W-:-:S04]  /*51e0*/  FMUL R17, R17, R2 ;  /* 0x0000000211117220 */ /* 0x000fc80000400000 */
[----:B------:R-:W-:-:S05]  /*51f0*/  FFMA R17, R24, R0, R17 ;  /* 0x0000000018117223 */ /* 0x000fca0000000011 */
[----:B------:R-:W-:-:S05]  /*5200*/  F2FP.SATFINITE.E4M3.F32.PACK_AB_MERGE_C R17, RZ, R17, RZ ;  /* 0x00000011ff11723e */ /* 0x000fca00048070ff */
[----:B------:R0:W-:Y:S01]  /*5210*/  @!P2 STG.E.U8 desc[UR12][R10.64], R17 ;  /* 0x000000110a00a986 */ /* 0x0001e2000c10110c */
[----:B------:R-:W-:Y:S05]  /*5220*/  @P3 BRA `(.L_x_160) ;  /* 0x0000000000043947 */ /* 0x000fea0003800000 */
[----:B------:R2:W5:Y:S02]  /*5230*/  LDG.E.U8 R12, desc[UR12][R14.64+0x1] ;  /* 0x0000010c0e0c7981 */ /* 0x000564000c1e1100 */
.L_x_160:
[----:B------:R-:W-:Y:S05]  /*5240*/  BSYNC B0 ;  /* 0x0000000000007941 */ /* 0x000fea0003800000 */
.L_x_159:
[----:B-----5:R-:W-:Y:S01]  /*5250*/  LOP3.LUT R12, R12, 0xff, RZ, 0xc0, !PT ;  /* 0x000000ff0c0c7812 */ /* 0x020fe200078ec0ff */
[----:B------:R-:W-:Y:S01]  /*5260*/  BSSY B0, `(.L_x_161) ;  /* 0x0000013000007945 */ /* 0x000fe20003800000 */
[----:B0-----:R-:W-:Y:S02]  /*5270*/  IADD3 R17, P1, R6, 0x48, RZ ;  /* 0x0000004806117810 */ /* 0x001fe40007f3e0ff */
[----:B------:R-:W-:-:S03]  /*5280*/  F2FP.F16.E4M3.UNPACK_B R12, R12 ;  /* 0x0000000cff0c723e */ /* 0x000fc600020006ff */
[----:B------:R-:W-:Y:S01]  /*5290*/  IMAD.X R7, RZ, RZ, R7, P1 ;  /* 0x000000ffff077224 */ /* 0x000fe200008e0607 */
[----:B------:R-:W-:Y:S01]  /*52a0*/  ISETP.GE.AND P1, PT, R16, 0x49, PT ;  /* 0x000000491000780c */ /* 0x000fe20003f26270 */
[----:B------:R-:W-:Y:S02]  /*52b0*/  HADD2.F32 R13, -RZ, R12.H0_H0 ;  /* 0x2000000cff0d7230 */ /* 0x000fe40000004100 */
[----:B------:R-:W-:Y:S01]  /*52c0*/  IMAD R12, R7, UR4, RZ ;  /* 0x00000004070c7c24 */ /* 0x000fe2000f8e02ff */
[----:B------:R-:W-:Y:S01]  /*52d0*/  ISETP.LT.OR P2, PT, R3, 0x1, !P1 ;  /* 0x000000010300780c */ /* 0x000fe20004f41670 */
[----:B------:R-:W-:-:S04]  /*52e0*/  IMAD.WIDE.U32 R4, R17, UR4, R4 ;  /* 0x0000000411047c25 */ /* 0x000fc8000f8e0004 */
[----:B------:R-:W-:Y:S01]  /*52f0*/  FMUL R6, R13, R2 ;  /* 0x000000020d067220 */ /* 0x000fe20000400000 */
[----:B------:R-:W-:-:S03]  /*5300*/  IMAD R17, R17, UR5, R12 ;  /* 0x0000000511117c24 */ /* 0x000fc6000f8e020c */
[----:B------:R-:W-:Y:S01]  /*5310*/  FFMA R6, R25, R0, R6 ;  /* 0x0000000019067223 */ /* 0x000fe20000000006 */
[----:B------:R-:W-:-:S04]  /*5320*/  IADD3 R4, P4, R4, UR6, RZ ;  /* 0x0000000604047c10 */ /* 0x000fc8000ff9e0ff */
[----:B------:R-:W-:Y:S02]  /*5330*/  F2FP.SATFINITE.E4M3.F32.PACK_AB_MERGE_C R7, RZ, R6, RZ ;  /* 0x00000006ff07723e */ /* 0x000fe400048070ff */
[----:B------:R-:W-:Y:S02]  /*5340*/  IADD3.X R5, R5, UR7, R17, P4, !PT ;  /* 0x0000000705057c10 */ /* 0x000fe4000a7fe411 */
[----:B------:R-:W-:Y:S01]  /*5350*/  PRMT R6, RZ, 0x7610, R6 ;  /* 0x00007610ff067816 */ /* 0x000fe20000000006 */
[----:B------:R0:W-:Y:S01]  /*5360*/  @!P3 STG.E.U8 desc[UR12][R10.64+0x1], R7 ;  /* 0x000001070a00b986 */ /* 0x0001e2000c10110c */
[----:B------:R-:W-:Y:S05]  /*5370*/  @P2 BRA `(.L_x_162) ;  /* 0x0000000000042947 */ /* 0x000fea0003800000 */
[----:B------:R3:W5:Y:S02]  /*5380*/  LDG.E.U8 R6, desc[UR12][R4.64] ;  /* 0x0000000c04067981 */ /* 0x000764000c1e1100 */
.L_x_162:
[----:B------:R-:W-:Y:S05]  /*5390*/  BSYNC B0 ;  /* 0x0000000000007941 */ /* 0x000fea0003800000 */
.L_x_161:
[----:B-----5:R-:W-:Y:S01]  /*53a0*/  LOP3.LUT R6, R6, 0xff, RZ, 0xc0, !PT ;  /* 0x000000ff06067812 */ /* 0x020fe200078ec0ff */
[----:B------:R-:W-:Y:S01]  /*53b0*/  BSSY B0, `(.L_x_163) ;  /* 0x000000b000007945 */ /* 0x000fe20003800000 */
[----:B------:R-:W-:Y:S02]  /*53c0*/  ISETP.LT.OR P3, PT, R3, 0x2, !P1 ;  /* 0x000000020300780c */ /* 0x000fe40004f61670 */
[----:B------:R-:W-:-:S05]  /*53d0*/  F2FP.F16.E4M3.UNPACK_B R6, R6 ;  /* 0x00000006ff06723e */ /* 0x000fca00020006ff */
[----:B0-----:R-:W-:Y:S01]  /*53e0*/  HADD2.F32 R7, -RZ, R6.H0_H0 ;  /* 0x20000006ff077230 */ /* 0x001fe20000004100 */
[----:B------:R-:W-:-:S04]  /*53f0*/  PRMT R6, RZ, 0x7610, R6 ;  /* 0x00007610ff067816 */ /* 0x000fc80000000006 */
[----:B------:R-:W-:-:S04]  /*5400*/  FMUL R7, R7, R2 ;  /* 0x0000000207077220 */ /* 0x000fc80000400000 */
[----:B------:R-:W-:-:S05]  /*5410*/  FFMA R7, R26, R0, R7 ;  /* 0x000000001a077223 */ /* 0x000fca0000000007 */
[----:B------:R-:W-:-:S05]  /*5420*/  F2FP.SATFINITE.E4M3.F32.PACK_AB_MERGE_C R7, RZ, R7, RZ ;  /* 0x00000007ff07723e */ /* 0x000fca00048070ff */
[----:B------:R0:W-:Y:S01]  /*5430*/  @!P2 STG.E.U8 desc[UR12][R8.64], R7 ;  /* 0x000000070800a986 */ /* 0x0001e2000c10110c */
[----:B------:R-:W-:Y:S05]  /*5440*/  @P3 BRA `(.L_x_164) ;  /* 0x0000000000043947 */ /* 0x000fea0003800000 */
[----:B------:R4:W5:Y:S02]  /*5450*/  LDG.E.U8 R6, desc[UR12][R4.64+0x1] ;  /* 0x0000010c04067981 */ /* 0x000964000c1e1100 */
.L_x_164:
[----:B------:R-:W-:Y:S05]  /*5460*/  BSYNC B0 ;  /* 0x0000000000007941 */ /* 0x000fea0003800000 */
.L_x_163:
[----:B-----5:R-:W-:Y:S01]  /*5470*/  LOP3.LUT R6, R6, 0xff, RZ, 0xc0, !PT ;  /* 0x000000ff06067812 */ /* 0x020fe200078ec0ff */
[----:B------:R-:W-:Y:S01]  /*5480*/  BSSY B0, `(.L_x_165) ;  /* 0x000000b000007945 */ /* 0x000fe20003800000 */
[----:B------:R-:W-:Y:S02]  /*5490*/  ISETP.LT.OR P2, PT, R3, 0x9, !P0 ;  /* 0x000000090300780c */ /* 0x000fe40004741670 */
[----:B------:R-:W-:-:S05]  /*54a0*/  F2FP.F16.E4M3.UNPACK_B R6, R6 ;  /* 0x00000006ff06723e */ /* 0x000fca00020006ff */
[----:B0-----:R-:W-:-:S05]  /*54b0*/  HADD2.F32 R7, -RZ, R6.H0_H0 ;  /* 0x20000006ff077230 */ /* 0x001fca0000004100 */
[----:B------:R-:W-:-:S04]  /*54c0*/  FMUL R6, R7, R2 ;  /* 0x0000000207067220 */ /* 0x000fc80000400000 */
[----:B------:R-:W-:-:S05]  /*54d0*/  FFMA R6, R27, R0, R6 ;  /* 0x000000001b067223 */ /* 0x000fca0000000006 */
[----:B------:R-:W-:Y:S02]  /*54e0*/  F2FP.SATFINITE.E4M3.F32.PACK_AB_MERGE_C R7, RZ, R6, RZ ;  /* 0x00000006ff07723e */ /* 0x000fe400048070ff */
[----:B------:R-:W-:-:S03]  /*54f0*/  PRMT R6, RZ, 0x7610, R6 ;  /* 0x00007610ff067816 */ /* 0x000fc60000000006 */
[----:B------:R0:W-:Y:S01]  /*5500*/  @!P3 STG.E.U8 desc[UR12][R8.64+0x1], R7 ;  /* 0x000001070800b986 */ /* 0x0001e2000c10110c */
[----:B------:R-:W-:Y:S05]  /*5510*/  @P2 BRA `(.L_x_166) ;  /* 0x0000000000042947 */ /* 0x000fea0003800000 */
[----:B------:R0:W5:Y:S02]  /*5520*/  LDG.E.U8 R6, desc[UR12][R14.64+0x8] ;  /* 0x0000080c0e067981 */ /* 0x000164000c1e1100 */
.L_x_166:
[----:B------:R-:W-:Y:S05]  /*5530*/  BSYNC B0 ;  /* 0x0000000000007941 */ /* 0x000fea0003800000 */
.L_x_165:
        /* <DEDUP_REMOVED lines=12> */
.L_x_168:
[----:B------:R-:W-:Y:S05]  /*5600*/  BSYNC B0 ;  /* 0x0000000000007941 */ /* 0x000fea0003800000 */
.L_x_167:
        /* <DEDUP_REMOVED lines=12> */
.L_x_170:
[----:B------:R-:W-:Y:S05]  /*56d0*/  BSYNC B0 ;  /* 0x0000000000007941 */ /* 0x000fea0003800000 */
.L_x_169:
        /* <DEDUP_REMOVED lines=12> */
.L_x_172:
[----:B------:R-:W-:Y:S05]  /*57a0*/  BSYNC B0 ;  /* 0x0000000000007941 */ /* 0x000fea0003800000 */
.L_x_171:
        /* <DEDUP_REMOVED lines=12> */
.L_x_174:
[----:B------:R-:W-:Y:S05]  /*5870*/  BSYNC B0 ;  /* 0x0000000000007941 */ /* 0x000fea0003800000 */
.L_x_173:
        /* <DEDUP_REMOVED lines=12> */
.L_x_176:
[----:B------:R-:W-:Y:S05]  /*5940*/  BSYNC B0 ;  /* 0x0000000000007941 */ /* 0x000fea0003800000 */
.L_x_175:
        /* <DEDUP_REMOVED lines=12> */
.L_x_178:
[----:B------:R-:W-:Y:S05]  /*5a10*/  BSYNC B0 ;  /* 0x0000000000007941 */ /* 0x000fea0003800000 */
.L_x_177:
        /* <DEDUP_REMOVED lines=12> */
.L_x_180:
[----:B------:R-:W-:Y:S05]  /*5ae0*/  BSYNC B0 ;  /* 0x0000000000007941 */ /* 0x000fea0003800000 */
.L_x_179:
        /* <DEDUP_REMOVED lines=12> */
.L_x_182:
[----:B------:R-:W-:Y:S05]  /*5bb0*/  BSYNC B0 ;  /* 0x0000000000007941 */ /* 0x000fea0003800000 */
.L_x_181:
        /* <DEDUP_REMOVED lines=12> */
.L_x_184:
[----:B------:R-:W-:Y:S05]  /*5c80*/  BSYNC B0 ;  /* 0x0000000000007941 */ /* 0x000fea0003800000 */
.L_x_183:
        /* <DEDUP_REMOVED lines=12> */
.L_x_186:
[----:B------:R-:W-:Y:S05]  /*5d50*/  BSYNC B0 ;  /* 0x0000000000007941 */ /* 0x000fea0003800000 */
.L_x_185:
        /* <DEDUP_REMOVED lines=12> */
.L_x_188:
[----:B------:R-:W-:Y:S05]  /*5e20*/  BSYNC B0 ;  /* 0x0000000000007941 */ /* 0x000fea0003800000 */
.L_x_187:
        /* <DEDUP_REMOVED lines=12> */
.L_x_190:
[----:B------:R-:W-:Y:S05]  /*5ef0*/  BSYNC B0 ;  /* 0x0000000000007941 */ /* 0x000fea0003800000 */
.L_x_189:
        /* <DEDUP_REMOVED lines=12> */
.L_x_192:
[----:B------:R-:W-:Y:S05]  /*5fc0*/  BSYNC B0 ;  /* 0x0000000000007941 */ /* 0x000fea0003800000 */
.L_x_191:
        /* <DEDUP_REMOVED lines=12> */
.L_x_194:
[----:B------:R-:W-:Y:S05]  /*6090*/  BSYNC B0 ;  /* 0x0000000000007941 */ /* 0x000fea0003800000 */
.L_x_193:
        /* <DEDUP_REMOVED lines=12> */
.L_x_196:
[----:B------:R-:W-:Y:S05]  /*6160*/  BSYNC B0 ;  /* 0x0000000000007941 */ /* 0x000fea0003800000 */
.L_x_195:
        /* <DEDUP_REMOVED lines=12> */
.L_x_198:
[----:B------:R-:W-:Y:S05]  /*6230*/  BSYNC B0 ;  /* 0x0000000000007941 */ /* 0x000fea0003800000 */
.L_x_197:
        /* <DEDUP_REMOVED lines=12> */
.L_x_200:
[----:B------:R-:W-:Y:S05]  /*6300*/  BSYNC B0 ;  /* 0x0000000000007941 */ /* 0x000fea0003800000 */
.L_x_199:
        /* <DEDUP_REMOVED lines=12> */
.L_x_202:
[----:B------:R-:W-:Y:S05]  /*63d0*/  BSYNC B0 ;  /* 0x0000000000007941 */ /* 0x000fea0003800000 */
.L_x_201:
        /* <DEDUP_REMOVED lines=12> */
.L_x_204:
[----:B------:R-:W-:Y:S05]  /*64a0*/  BSYNC B0 ;  /* 0x0000000000007941 */ /* 0x000fea0003800000 */
.L_x_203:
        /* <DEDUP_REMOVED lines=12> */
.L_x_206:
[----:B------:R-:W-:Y:S05]  /*6570*/  BSYNC B0 ;  /* 0x0000000000007941 */ /* 0x000fea0003800000 */
.L_x_205:
        /* <DEDUP_REMOVED lines=12> */
.L_x_208:
[----:B------:R-:W-:Y:S05]  /*6640*/  BSYNC B0 ;  /* 0x0000000000007941 */ /* 0x000fea0003800000 */
.L_x_207:
        /* <DEDUP_REMOVED lines=12> */
.L_x_210:
[----:B------:R-:W-:Y:S05]  /*6710*/  BSYNC B0 ;  /* 0x0000000000007941 */ /* 0x000fea0003800000 */
.L_x_209:
        /* <DEDUP_REMOVED lines=12> */
.L_x_212:
[----:B------:R-:W-:Y:S05]  /*67e0*/  BSYNC B0 ;  /* 0x0000000000007941 */ /* 0x000fea0003800000 */
.L_x_211:
        /* <DEDUP_REMOVED lines=12> */
.L_x_214:
[----:B------:R-:W-:Y:S05]  /*68b0*/  BSYNC B0 ;  /* 0x0000000000007941 */ /* 0x000fea0003800000 */
.L_x_213:
        /* <DEDUP_REMOVED lines=12> */
.L_x_216:
[----:B------:R-:W-:Y:S05]  /*6980*/  BSYNC B0 ;  /* 0x0000000000007941 */ /* 0x000fea0003800000 */
.L_x_215:
        /* <DEDUP_REMOVED lines=12> */
.L_x_218:
[----:B------:R-:W-:Y:S05]  /*6a50*/  BSYNC B0 ;  /* 0x0000000000007941 */ /* 0x000fea0003800000 */
.L_x_217:
        /* <DEDUP_REMOVED lines=12> */
.L_x_220:
[----:B------:R-:W-:Y:S05]  /*6b20*/  BSYNC B0 ;  /* 0x0000000000007941 */ /* 0x000fea0003800000 */
.L_x_219:
        /* <DEDUP_REMOVED lines=12> */
.L_x_222:
[----:B------:R-:W-:Y:S05]  /*6bf0*/  BSYNC B0 ;  /* 0x0000000000007941 */ /* 0x000fea0003800000 */
.L_x_221:
        /* <DEDUP_REMOVED lines=12> */
.L_x_224:
[----:B------:R-:W-:Y:S05]  /*6cc0*/  BSYNC B0 ;  /* 0x0000000000007941 */ /* 0x000fea0003800000 */
.L_x_223:
        /* <DEDUP_REMOVED lines=12> */
.L_x_226:
[----:B------:R-:W-:Y:S05]  /*6d90*/  BSYNC B0 ;  /* 0x0000000000007941 */ /* 0x000fea0003800000 */
.L_x_225:
        /* <DEDUP_REMOVED lines=12> */
.L_x_228:
[----:B------:R-:W-:Y:S05]  /*6e60*/  BSYNC B0 ;  /* 0x0000000000007941 */ /* 0x000fea0003800000 */
.L_x_227:
        /* <DEDUP_REMOVED lines=12> */
.L_x_230:
[----:B------:R-:W-:Y:S05]  /*6f30*/  BSYNC B0 ;  /* 0x0000000000007941 */ /* 0x000fea0003800000 */
.L_x_229:
        /* <DEDUP_REMOVED lines=12> */
.L_x_232:
[----:B------:R-:W-:Y:S05]  /*7000*/  BSYNC B0 ;  /* 0x0000000000007941 */ /* 0x000fea0003800000 */
.L_x_231:
        /* <DEDUP_REMOVED lines=12> */
.L_x_234:
[----:B------:R-:W-:Y:S05]  /*70d0*/  BSYNC B0 ;  /* 0x0000000000007941 */ /* 0x000fea0003800000 */
.L_x_233:
        /* <DEDUP_REMOVED lines=12> */
.L_x_236:
[----:B------:R-:W-:Y:S05]  /*71a0*/  BSYNC B0 ;  /* 0x0000000000007941 */ /* 0x000fea0003800000 */
.L_x_235:
        /* <DEDUP_REMOVED lines=12> */
.L_x_238:
[----:B------:R-:W-:Y:S05]  /*7270*/  BSYNC B0 ;  /* 0x0000000000007941 */ /* 0x000fea0003800000 */
.L_x_237:
        /* <DEDUP_REMOVED lines=12> */
.L_x_240:
[----:B------:R-:W-:Y:S05]  /*7340*/  BSYNC B0 ;  /* 0x0000000000007941 */ /* 0x000fea0003800000 */
.L_x_239:
        /* <DEDUP_REMOVED lines=12> */
.L_x_242:
[----:B------:R-:W-:Y:S05]  /*7410*/  BSYNC B0 ;  /* 0x0000000000007941 */ /* 0x000fea0003800000 */
.L_x_241:
        /* <DEDUP_REMOVED lines=12> */
.L_x_244:
[----:B------:R-:W-:Y:S05]  /*74e0*/  BSYNC B0 ;  /* 0x0000000000007941 */ /* 0x000fea0003800000 */
.L_x_243:
        /* <DEDUP_REMOVED lines=12> */
.L_x_246:
[----:B------:R-:W-:Y:S05]  /*75b0*/  BSYNC B0 ;  /* 0x0000000000007941 */ /* 0x000fea0003800000 */
.L_x_245:
        /* <DEDUP_REMOVED lines=12> */
.L_x_248:
[----:B------:R-:W-:Y:S05]  /*7680*/  BSYNC B0 ;  /* 0x0000000000007941 */ /* 0x000fea0003800000 */
.L_x_247:
        /* <DEDUP_REMOVED lines=12> */
.L_x_250:
[----:B------:R-:W-:Y:S05]  /*7750*/  BSYNC B0 ;  /* 0x0000000000007941 */ /* 0x000fea0003800000 */
.L_x_249:
        /* <DEDUP_REMOVED lines=12> */
.L_x_252:
[----:B------:R-:W-:Y:S05]  /*7820*/  BSYNC B0 ;  /* 0x0000000000007941 */ /* 0x000fea0003800000 */
.L_x_251:
        /* <DEDUP_REMOVED lines=12> */
.L_x_254:
[----:B------:R-:W-:Y:S05]  /*78f0*/  BSYNC B0 ;  /* 0x0000000000007941 */ /* 0x000fea0003800000 */
.L_x_253:
        /* <DEDUP_REMOVED lines=12> */
.L_x_256:
[----:B------:R-:W-:Y:S05]  /*79c0*/  BSYNC B0 ;  /* 0x0000000000007941 */ /* 0x000fea0003800000 */
.L_x_255:
        /* <DEDUP_REMOVED lines=12> */
.L_x_258:
[----:B------:R-:W-:Y:S05]  /*7a90*/  BSYNC B0 ;  /* 0x0000000000007941 */ /* 0x000fea0003800000 */
.L_x_257:
        /* <DEDUP_REMOVED lines=12> */
.L_x_260:
[----:B------:R-:W-:Y:S05]  /*7b60*/  BSYNC B0 ;  /* 0x0000000000007941 */ /* 0x000fea0003800000 */
.L_x_259:
        /* <DEDUP_REMOVED lines=12> */
.L_x_262:
[----:B------:R-:W-:Y:S05]  /*7c30*/  BSYNC B0 ;  /* 0x0000000000007941 */ /* 0x000fea0003800000 */
.L_x_261:
        /* <DEDUP_REMOVED lines=12> */
.L_x_264:
[----:B------:R-:W-:Y:S05]  /*7d00*/  BSYNC B0 ;  /* 0x0000000000007941 */ /* 0x000fea0003800000 */
.L_x_263:
        /* <DEDUP_REMOVED lines=12> */
.L_x_266:
[----:B------:R-:W-:Y:S05]  /*7dd0*/  BSYNC B0 ;  /* 0x0000000000007941 */ /* 0x000fea0003800000 */
.L_x_265:
        /* <DEDUP_REMOVED lines=12> */
.L_x_268:
[----:B------:R-:W-:Y:S05]  /*7ea0*/  BSYNC B0 ;  /* 0x0000000000007941 */ /* 0x000fea0003800000 */
.L_x_267:
        /* <DEDUP_REMOVED lines=12> */
.L_x_270:
[----:B------:R-:W-:Y:S05]  /*7f70*/  BSYNC B0 ;  /* 0x0000000000007941 */ /* 0x000fea0003800000 */
.L_x_269:
[----:B-----5:R-:W-:Y:S01]  /*7f80*/  F2FP.F16.E4M3.UNPACK_B R6, R6 ;  /* 0x00000006ff06723e */ /* 0x020fe200020006ff */
[----:B------:R-:W-:Y:S01]  /*7f90*/  BSSY B0, `(.L_x_271) ;  /* 0x000000a000007945 */ /* 0x000fe20003800000 */
[----:B------:R-:W-:-:S03]  /*7fa0*/  ISETP.LT.OR P3, PT, R3, 0x72, !P0 ;  /* 0x000000720300780c */ /* 0x000fc60004761670 */
        /* <DEDUP_REMOVED lines=8> */
.L_x_272:
[----:B------:R-:W-:Y:S05]  /*8030*/  BSYNC B0 ;  /* 0x0000000000007941 */ /* 0x000fea0003800000 */
.L_x_271:
[----:B-----5:R-:W-:Y:S01]  /*8040*/  F2FP.F16.E4M3.UNPACK_B R6, R6 ;  /* 0x00000006ff06723e */ /* 0x020fe200020006ff */
[----:B------:R-:W-:Y:S01]  /*8050*/  BSSY B0, `(.L_x_273) ;  /* 0x000000a000007945 */ /* 0x000fe20003800000 */
[----:B------:R-:W-:-:S03]  /*8060*/  ISETP.LT.OR P2, PT, R3, 0x71, !P1 ;  /* 0x000000710300780c */ /* 0x000fc60004f41670 */
        /* <DEDUP_REMOVED lines=8> */
.L_x_274:
[----:B------:R-:W-:Y:S05]  /*80f0*/  BSYNC B0 ;  /* 0x0000000000007941 */ /* 0x000fea0003800000 */
.L_x_273:
        /* <DEDUP_REMOVED lines=11> */
.L_x_276:
[----:B------:R-:W-:Y:S05]  /*81b0*/  BSYNC B0 ;  /* 0x0000000000007941 */ /* 0x000fea0003800000 */
.L_x_275:
        /* <DEDUP_REMOVED lines=11> */
.L_x_278:
[----:B------:R-:W-:Y:S05]  /*8270*/  BSYNC B0 ;  /* 0x0000000000007941 */ /* 0x000fea0003800000 */
.L_x_277:
        /* <DEDUP_REMOVED lines=11> */
.L_x_280:
[----:B------:R-:W-:Y:S05]  /*8330*/  BSYNC B0 ;  /* 0x0000000000007941 */ /* 0x000fea0003800000 */
.L_x_279:
        /* <DEDUP_REMOVED lines=11> */
.L_x_282:
[----:B------:R-:W-:Y:S05]  /*83f0*/  BSYNC B0 ;  /* 0x0000000000007941 */ /* 0x000fea0003800000 */
.L_x_281:
[----:B-----5:R-:W-:Y:S01]  /*8400*/  F2FP.F16.E4M3.UNPACK_B R6, R6 ;  /* 0x00000006ff06723e */ /* 0x020fe200020006ff */
[----:B------:R-:W-:Y:S01]  /*8410*/  BSSY B0, `(.L_x_283) ;  /* 0x000000a000007945 */ /* 0x000fe20003800000 */
[----:B------:R-:W-:Y:S02]  /*8420*/  ISETP.LT.OR P1, PT, R3, 0x7a, !P1 ;  /* 0x0000007a0300780c */ /* 0x000fe40004f21670 */
[----:B------:R-:W-:Y:S01]  /*8430*/  PRMT R3, RZ, 0x7610, R3 ;  /* 0x00007610ff037816 */ /* 0x000fe20000000003 */
[----:B0-----:R-:W-:-:S05]  /*8440*/  HADD2.F32 R7, -RZ, R6.H0_H0 ;  /* 0x20000006ff077230 */ /* 0x001fca0000004100 */
[----:B------:R-:W-:-:S04]  /*8450*/  FMUL R7, R7, R2 ;  /* 0x0000000207077220 */ /* 0x000fc80000400000 */
[----:B------:R-:W-:-:S05]  /*8460*/  FFMA R7, R86, R0, R7 ;  /* 0x0000000056077223 */ /* 0x000fca0000000007 */
[----:B------:R-:W-:-:S05]  /*8470*/  F2FP.SATFINITE.E4M3.F32.PACK_AB_MERGE_C R7, RZ, R7, RZ ;  /* 0x00000007ff07723e */ /* 0x000fca00048070ff */
[----:B------:R0:W-:Y:S01]  /*8480*/  @!P2 STG.E.U8 desc[UR12][R8.64+0x78], R7 ;  /* 0x000078070800a986 */ /* 0x0001e2000c10110c */
[----:B------:R-:W-:Y:S05]  /*8490*/  @P1 BRA `(.L_x_284) ;  /* 0x0000000000041947 */ /* 0x000fea0003800000 */
[----:B------:R0:W5:Y:S02]  /*84a0*/  LDG.E.U8 R3, desc[UR12][R4.64+0x79] ;  /* 0x0000790c04037981 */ /* 0x000164000c1e1100 */
.L_x_284:
[----:B------:R-:W-:Y:S05]  /*84b0*/  BSYNC B0 ;  /* 0x0000000000007941 */ /* 0x000fea0003800000 */
.L_x_283:
[----:B-----5:R-:W-:-:S05]  /*84c0*/  F2FP.F16.E4M3.UNPACK_B R3, R3 ;  /* 0x00000003ff03723e */ /* 0x020fca00020006ff */
[----:B------:R-:W-:-:S05]  /*84d0*/  HADD2.F32 R3, -RZ, R3.H0_H0 ;  /* 0x20000003ff037230 */ /* 0x000fca0000004100 */
[----:B------:R-:W-:-:S04]  /*84e0*/  FMUL R2, R3, R2 ;  /* 0x0000000203027220 */ /* 0x000fc80000400000 */
[----:B------:R-:W-:-:S05]  /*84f0*/  FFMA R2, R87, R0, R2 ;  /* 0x0000000057027223 */ /* 0x000fca0000000002 */
[----:B------:R-:W-:Y:S01]  /*8500*/  F2FP.SATFINITE.E4M3.F32.PACK_AB_MERGE_C R3, RZ, R2, RZ ;  /* 0x00000002ff03723e */ /* 0x000fe200048070ff */
[----:B------:R-:W-:Y:S06]  /*8510*/  @P1 EXIT ;  /* 0x000000000000194d */ /* 0x000fec0003800000 */
[----:B------:R-:W-:Y:S01]  /*8520*/  STG.E.U8 desc[UR12][R8.64+0x79], R3 ;  /* 0x0000790308007986 */ /* 0x000fe2000c10110c */
[----:B------:R-:W-:Y:S05]  /*8530*/  EXIT ;  /* 0x000000000000794d */ /* 0x000fea0003800000 */
.L_x_28:
[----:B------:R-:W-:Y:S01]  /*8540*/  ISETP.GE.AND P3, PT, R16, 0x1, PT ;  /* 0x000000011000780c */ /* 0x000fe20003f66270 */
[-C--:B--2---:R-:W-:Y:S01]  /*8550*/  FMUL R89, R89, R0.reuse ;  /* 0x0000000059597220 */ /* 0x084fe20000400000 */
[-C--:B------:R-:W-:Y:S01]  /*8560*/  FMUL R88, R88, R0.reuse ;  /* 0x0000000058587220 */ /* 0x080fe20000400000 */
[----:B------:R-:W-:Y:S01]  /*8570*/  ISETP.GE.AND P2, PT, R16, 0x9, PT ;  /* 0x000000091000780c */ /* 0x000fe20003f46270 */
[-C--:B------:R-:W-:Y:S01]  /*8580*/  FMUL R90, R90, R0.reuse ;  /* 0x000000005a5a7220 */ /* 0x080fe20000400000 */
[----:B------:R-:W-:Y:S01]  /*8590*/  ISETP.LT.OR P1, PT, R3, 0x2, !P3 ;  /* 0x000000020300780c */ /* 0x000fe20005f21670 */
[-C--:B------:R-:W-:Y:S01]  /*85a0*/  FMUL R91, R91, R0.reuse ;  /* 0x000000005b5b7220 */ /* 0x080fe20000400000 */
[----:B------:R-:W-:Y:S01]  /*85b0*/  ISETP.LT.OR P0, PT, R3, 0x1, !P3 ;  /* 0x000000010300780c */ /* 0x000fe20005f01670 */
[-C--:B------:R-:W-:Y:S01]  /*85c0*/  FMUL R92, R92, R0.reuse ;  /* 0x000000005c5c7220 */ /* 0x080fe20000400000 */
[----:B------:R-:W-:Y:S01]  /*85d0*/  F2FP.SATFINITE.E4M3.F32.PACK_AB_MERGE_C R89, RZ, R89, RZ ;  /* 0x00000059ff59723e */ /* 0x000fe200048070ff */
[----:B------:R-:W-:Y:S01]  /*85e0*/  FMUL R93, R93, R0 ;  /* 0x000000005d5d7220 */ /* 0x000fe20000400000 */
[----:B------:R-:W-:Y:S01]  /*85f0*/  F2FP.SATFINITE.E4M3.F32.PACK_AB_MERGE_C R5, RZ, R88, RZ ;  /* 0x00000058ff05723e */ /* 0x000fe200048070ff */
[-C--:B------:R-:W-:Y:S01]  /*8600*/  FMUL R94, R94, R0.reuse ;  /* 0x000000005e5e7220 */ /* 0x080fe20000400000 */
[----:B------:R-:W-:Y:S01]  /*8610*/  ISETP.LT.OR P4, PT, R3, 0x2, !P2 ;  /* 0x000000020300780c */ /* 0x000fe20005781670 */
[-C--:B------:R-:W-:Y:S01]  /*8620*/  FMUL R95, R95, R0.reuse ;  /* 0x000000005f5f7220 */ /* 0x080fe20000400000 */
[C---:B------:R-:W-:Y:S01]  /*8630*/  ISETP.LT.OR P5, PT, R3.reuse, 0x9, !P3 ;  /* 0x000000090300780c */ /* 0x040fe20005fa1670 */
[-C--:B------:R-:W-:Y:S01]  /*8640*/  FMUL R96, R96, R0.reuse ;  /* 0x0000000060607220 */ /* 0x080fe20000400000 */
[C---:B------:R-:W-:Y:S01]  /*8650*/  ISETP.LT.OR P6, PT, R3.reuse, 0xa, !P3 ;  /* 0x0000000a0300780c */ /* 0x040fe20005fc1670 */
[----:B------:R-:W-:Y:S01]  /*8660*/  @!P1 STG.E.U8 desc[UR12][R14.64+0x1], R89 ;  /* 0x000001590e009986 */ /* 0x000fe2000c10110c */
[----:B------:R-:W-:Y:S01]  /*8670*/  ISETP.LT.OR P1, PT, R3, 0x1, !P2 ;  /* 0x000000010300780c */ /* 0x000fe20005721670 */
[-C--:B------:R-:W-:Y:S01]  /*8680*/  FMUL R97, R97, R0.reuse ;  /* 0x0000000061617220 */ /* 0x080fe20000400000 */
[----:B------:R-:W-:Y:S01]  /*8690*/  F2FP.SATFINITE.E4M3.F32.PACK_AB_MERGE_C R91, RZ, R91, RZ ;  /* 0x0000005bff5b723e */ /* 0x000fe200048070ff */
[----:B------:R0:W-:Y:S01]  /*86a0*/  @!P0 STG.E.U8 desc[UR12][R14.64], R5 ;  /* 0x000000050e008986 */ /* 0x0001e2000c10110c */
[----:B------:R-:W-:Y:S01]  /*86b0*/  ISETP.LT.OR P0, PT, R3, 0x9, !P2 ;  /* 0x000000090300780c */ /* 0x000fe20005701670 */
[----:B------:R-:W-:Y:S01]  /*86c0*/  FMUL R98, R98, R0 ;  /* 0x0000000062627220 */ /* 0x000fe20000400000 */
[----:B------:R-:W-:Y:S01]  /*86d0*/  F2FP.SATFINITE.E4M3.F32.PACK_AB_MERGE_C R7, RZ, R92, RZ ;  /* 0x0000005cff07723e */ /* 0x000fe200048070ff */
[----:B------:R-:W-:Y:S01]  /*86e0*/  @!P4 STG.E.U8 desc[UR12][R12.64+0x1], R91 ;  /* 0x0000015b0c00c986 */ /* 0x000fe2000c10110c */
[----:B------:R-:W-:Y:S01]  /*86f0*/  F2FP.SATFINITE.E4M3.F32.PACK_AB_MERGE_C R93, RZ, R93, RZ ;  /* 0x0000005dff5d723e */ /* 0x000fe200048070ff */
[----:B------:R-:W-:Y:S01]  /*8700*/  FMUL R99, R99, R0 ;  /* 0x0000000063637220 */ /* 0x000fe20000400000 */
[----:B------:R-:W-:Y:S01]  /*8710*/  F2FP.SATFINITE.E4M3.F32.PACK_AB_MERGE_C R17, RZ, R94, RZ ;  /* 0x0000005eff11723e */ /* 0x000fe200048070ff */
[-C--:B------:R-:W-:Y:S01]  /*8720*/  FMUL R100, R100, R0.reuse ;  /* 0x0000000064647220 */ /* 0x080fe20000400000 */
[----:B------:R-:W-:Y:S01]  /*8730*/  ISETP.LT.OR P4, PT, R3, 0x12, !P3 ;  /* 0x000000120300780c */ /* 0x000fe20005f81670 */
[-C--:B------:R-:W-:Y:S01]  /*8740*/  FMUL R101, R101, R0.reuse ;  /* 0x0000000065657220 */ /* 0x080fe20000400000 */
[----:B------:R-:W-:Y:S01]  /*8750*/  F2FP.SATFINITE.E4M3.F32.PACK_AB_MERGE_C R95, RZ, R95, RZ ;  /* 0x0000005fff5f723e */ /* 0x000fe200048070ff */
[----:B------:R-:W-:Y:S01]  /*8760*/  FMUL R102, R102, R0 ;  /* 0x0000000066667220 */ /* 0x000fe20000400000 */
[----:B0-----:R-:W-:Y:S01]  /*8770*/  F2FP.SATFINITE.E4M3.F32.PACK_AB_MERGE_C R5, RZ, R90, RZ ;  /* 0x0000005aff05723e */ /* 0x001fe200048070ff */
[-C--:B------:R-:W-:Y:S01]  /*8780*/  FMUL R103, R103, R0.reuse ;  /* 0x0000000067677220 */ /* 0x080fe20000400000 */
[----:B------:R-:W-:Y:S01]  /*8790*/  F2FP.SATFINITE.E4M3.F32.PACK_AB_MERGE_C R97, RZ, R97, RZ ;  /* 0x00000061ff61723e */ /* 0x000fe200048070ff */
[-C--:B------:R-:W-:Y:S01]  /*87a0*/  FMUL R104, R104, R0.reuse ;  /* 0x0000000068687220 */ /* 0x080fe20000400000 */
[----:B------:R-:W-:Y:S01]  /*87b0*/  F2FP.SATFINITE.E4M3.F32.PACK_AB_MERGE_C R99, RZ, R99, RZ ;  /* 0x00000063ff63723e */ /* 0x000fe200048070ff */
[----:B------:R0:W-:Y:S01]  /*87c0*/  @!P1 STG.E.U8 desc[UR12][R12.64], R5 ;  /* 0x000000050c009986 */ /* 0x0001e2000c10110c */
[----:B------:R-:W-:Y:S01]  /*87d0*/  ISETP.LT.OR P1, PT, R3, 0xa, !P2 ;  /* 0x0000000a0300780c */ /* 0x000fe20005721670 */
[-C--:B------:R-:W-:Y:S01]  /*87e0*/  FMUL R105, R105, R0.reuse ;  /* 0x0000000069697220 */ /* 0x080fe20000400000 */
[----:B------:R-:W-:Y:S01]  /*87f0*/  F2FP.SATFINITE.E4M3.F32.PACK_AB_MERGE_C R101, RZ, R101, RZ ;  /* 0x00000065ff65723e */ /* 0x000fe200048070ff */
[----:B------:R1:W-:Y:S01]  /*8800*/  @!P5 STG.E.U8 desc[UR12][R14.64+0x8], R7 ;  /* 0x000008070e00d986 */ /* 0x0003e2000c10110c */
[C---:B------:R-:W-:Y:S01]  /*8810*/  ISETP.LT.OR P5, PT, R3.reuse, 0x11, !P2 ;  /* 0x000000110300780c */ /* 0x040fe200057a1670 */
[-C--:B------:R-:W-:Y:S01]  /*8820*/  FMUL R106, R106, R0.reuse ;  /* 0x000000006a6a7220 */ /* 0x080fe20000400000 */
[----:B------:R-:W-:Y:S01]  /*8830*/  F2FP.SATFINITE.E4M3.F32.PACK_AB_MERGE_C R103, RZ, R103, RZ ;  /* 0x00000067ff67723e */ /* 0x000fe200048070ff */
[----:B------:R-:W-:Y:S01]  /*8840*/  @!P6 STG.E.U8 desc[UR12][R14.64+0x9], R93 ;  /* 0x0000095d0e00e986 */ /* 0x000fe2000c10110c */
[----:B------:R-:W-:Y:S01]  /*8850*/  ISETP.LT.OR P6, PT, R3, 0x12, !P2 ;  /* 0x000000120300780c */ /* 0x000fe200057c1670 */
[-C--:B------:R-:W-:Y:S01]  /*8860*/  FMUL R107, R107, R0.reuse ;  /* 0x000000006b6b7220 */ /* 0x080fe20000400000 */
[-C--:B------:R-:W-:Y:S01]  /*8870*/  FMUL R108, R108, R0.reuse ;  /* 0x000000006c6c7220 */ /* 0x080fe20000400000 */
[----:B------:R2:W-:Y:S01]  /*8880*/  @!P0 STG.E.U8 desc[UR12][R12.64+0x8], R17 ;  /* 0x000008110c008986 */ /* 0x0005e2000c10110c */
[----:B------:R-:W-:Y:S01]  /*8890*/  ISETP.LT.OR P0, PT, R3, 0x11, !P3 ;  /* 0x000000110300780c */ /* 0x000fe20005f01670 */
[----:B------:R-:W-:Y:S01]  /*88a0*/  FMUL R109, R109, R0 ;  /* 0x000000006d6d7220 */ /* 0x000fe20000400000 */
[----:B0-----:R-:W-:Y:S01]  /*88b0*/  F2FP.SATFINITE.E4M3.F32.PACK_AB_MERGE_C R5, RZ, R96, RZ ;  /* 0x00000060ff05723e */ /* 0x001fe200048070ff */
[----:B------:R-:W-:Y:S01]  /*88c0*/  @!P1 STG.E.U8 desc[UR12][R12.64+0x9], R95 ;  /* 0x0000095f0c009986 */ /* 0x000fe2000c10110c */
[----:B-1----:R-:W-:Y:S01]  /*88d0*/  F2FP.SATFINITE.E4M3.F32.PACK_AB_MERGE_C R7, RZ, R98, RZ ;  /* 0x00000062ff07723e */ /* 0x002fe200048070ff */
[-C--:B------:R-:W-:Y:S01]  /*88e0*/  FMUL R110, R110, R0.reuse ;  /* 0x000000006e6e7220 */ /* 0x080fe20000400000 */
[C---:B------:R-:W-:Y:S01]  /*88f0*/  ISETP.LT.OR P1, PT, R3.reuse, 0x19, !P3 ;  /* 0x000000190300780c */ /* 0x040fe20005f21670 */
[----:B------:R-:W-:Y:S01]  /*8900*/  @!P4 STG.E.U8 desc[UR12][R14.64+0x11], R97 ;  /* 0x000011610e00c986 */ /* 0x000fe2000c10110c */
[----:B------:R-:W-:Y:S01]  /*8910*/  ISETP.LT.OR P4, PT, R3, 0x1a, !P3 ;  /* 0x0000001a0300780c */ /* 0x000fe20005f81670 */
[-C--:B------:R-:W-:Y:S01]  /*8920*/  FMUL R111, R111, R0.reuse ;  /* 0x000000006f6f7220 */ /* 0x080fe20000400000 */
[----:B------:R-:W-:Y:S01]  /*8930*/  F2FP.SATFINITE.E4M3.F32.PACK_AB_MERGE_C R105, RZ, R105, RZ ;  /* 0x00000069ff69723e */ /* 0x000fe200048070ff */
[----:B------:R-:W-:Y:S01]  /*8940*/  FMUL R112, R112, R0 ;  /* 0x0000000070707220 */ /* 0x000fe20000400000 */
[----:B--2---:R-:W-:Y:S01]  /*8950*/  F2FP.SATFINITE.E4M3.F32.PACK_AB_MERGE_C R17, RZ, R104, RZ ;  /* 0x00000068ff11723e */ /* 0x004fe200048070ff */
        /* <DEDUP_REMOVED lines=10> */
[----:B------:R-:W-:Y:S01]  /*8a00*/  FMUL R115, R115, R0 ;  /* 0x0000000073737220 */ /* 0x000fe20000400000 */
[----:B------:R-:W-:Y:S01]  /*8a10*/  F2FP.SATFINITE.E4M3.F32.PACK_AB_MERGE_C R111, RZ, R111, RZ ;  /* 0x0000006fff6f723e */ /* 0x000fe200048070ff */
[----:B------:R-:W-:Y:S01]  /*8a20*/  @!P4 STG.E.U8 desc[UR12][R14.64+0x19], R101 ;  /* 0x000019650e00c986 */ /* 0x000fe2000c10110c */
[----:B0-----:R-:W-:Y:S01]  /*8a30*/  F2FP.SATFINITE.E4M3.F32.PACK_AB_MERGE_C R5, RZ, R100, RZ ;  /* 0x00000064ff05723e */ /* 0x001fe200048070ff */
[-C--:B------:R-:W-:Y:S01]  /*8a40*/  FMUL R116, R116, R0.reuse ;  /* 0x0000000074747220 */ /* 0x080fe20000400000 */
[----:B------:R-:W-:Y:S01]  /*8a50*/  ISETP.LT.OR P4, PT, R3, 0x22, !P2 ;  /* 0x000000220300780c */ /* 0x000fe20005781670 */
[----:B------:R-:W-:Y:S01]  /*8a60*/  FMUL R117, R117, R0 ;  /* 0x0000000075757220 */ /* 0x000fe20000400000 */
[----:B-1----:R-:W-:Y:S01]  /*8a70*/  F2FP.SATFINITE.E4M3.F32.PACK_AB_MERGE_C R7, RZ, R102, RZ ;  /* 0x00000066ff07723e */ /* 0x002fe200048070ff */
[----:B------:R0:W-:Y:S01]  /*8a80*/  @!P1 STG.E.U8 desc[UR12][R14.64+0x18], R5 ;  /* 0x000018050e009986 */ /* 0x0001e2000c10110c */
[C---:B------:R-:W-:Y:S01]  /*8a90*/  ISETP.LT.OR P1, PT, R3.reuse, 0x22, !P3 ;  /* 0x000000220300780c */ /* 0x040fe20005f21670 */
[-C--:B------:R-:W-:Y:S01]  /*8aa0*/  FMUL R118, R118, R0.reuse ;  /* 0x0000000076767220 */ /* 0x080fe20000400000 */
[----:B------:R-:W-:Y:S01]  /*8ab0*/  F2FP.SATFINITE.E4M3.F32.PACK_AB_MERGE_C R113, RZ, R113, RZ ;  /* 0x00000071ff71723e */ /* 0x000fe200048070ff */
[----:B------:R1:W-:Y:S01]  /*8ac0*/  @!P5 STG.E.U8 desc[UR12][R12.64+0x18], R7 ;  /* 0x000018070c00d986 */ /* 0x0003e2000c10110c */
[----:B------:R-:W-:Y:S01]  /*8ad0*/  ISETP.LT.OR P5, PT, R3, 0x29, !P3 ;  /* 0x000000290300780c */ /* 0x000fe20005fa1670 */
[-C--:B------:R-:W-:Y:S01]  /*8ae0*/  FMUL R119, R119, R0.reuse ;  /* 0x0000000077777220 */ /* 0x080fe20000400000 */
[----:B------:R-:W-:Y:S01]  /*8af0*/  F2FP.SATFINITE.E4M3.F32.PACK_AB_MERGE_C R115, RZ, R115, RZ ;  /* 0x00000073ff73723e */ /* 0x000fe200048070ff */
[----:B------:R-:W-:Y:S01]  /*8b00*/  @!P6 STG.E.U8 desc[UR12][R12.64+0x19], R103 ;  /* 0x000019670c00e986 */ /* 0x000fe2000c10110c */
[C---:B------:R-:W-:Y:S01]  /*8b10*/  ISETP.LT.OR P6, PT, R3.reuse, 0x2a, !P3 ;  /* 0x0000002a0300780c */ /* 0x040fe20005fc1670 */
[-C--:B------:R-:W-:Y:S01]  /*8b20*/  FMUL R120, R120, R0.reuse ;  /* 0x0000000078787220 */ /* 0x080fe20000400000 */
[----:B------:R-:W-:Y:S01]  /*8b30*/  F2FP.SATFINITE.E4M3.F32.PACK_AB_MERGE_C R117, RZ, R117, RZ ;  /* 0x00000075ff75723e */ /* 0x000fe200048070ff */
        /* <DEDUP_REMOVED lines=25> */
[----:B------:R-:W-:Y:S01]  /*8cd0*/  FMUL R128, R128, R0 ;  /* 0x0000000080807220 */ /* 0x000fe20000400000 */
[----:B0-----:R-:W-:Y:S01]  /*8ce0*/  F2FP.SATFINITE.E4M3.F32.PACK_AB_MERGE_C R5, RZ, R110, RZ ;  /* 0x0000006eff05723e */ /* 0x001fe200048070ff */
[----:B------:R-:W-:Y:S01]  /*8cf0*/  @!P4 STG.E.U8 desc[UR12][R12.64+0x29], R111 ;  /* 0x0000296f0c00c986 */ /* 0x000fe2000c10110c */
        /* <DEDUP_REMOVED lines=88> */
[C---:B------:R-:W-:Y:S01]  /*9280*/  ISETP.LT.OR P4, PT, R3.reuse, 0x61, !P3 ;  /* 0x000000610300780c */ /* 0x040fe20005f81670 */
[----:B------:R-:W-:Y:S01]  /*9290*/  FMUL R26, R26, R0 ;  /* 0x000000001a1a7220 */ /* 0x000fe20000400000 */
[----:B-1----:R-:W-:Y:S01]  /*92a0*/  F2FP.SATFINITE.E4M3.F32.PACK_AB_MERGE_C R7, RZ, R132, RZ ;  /* 0x00000084ff07723e */ /* 0x002fe200048070ff */
[----:B------:R0:W-:Y:S01]  /*92b0*/  @!P1 STG.E.U8 desc[UR12][R12.64+0x50], R5 ;  /* 0x000050050c009986 */ /* 0x0001e2000c10110c */
[----:B------:R-:W-:Y:S01]  /*92c0*/  ISETP.LT.OR P1, PT, R3, 0x5a, !P2 ;  /* 0x0000005a0300780c */ /* 0x000fe20005721670 */
[-C--:B------:R-:W-:Y:S01]  /*92d0*/  FMUL R27, R27, R0.reuse ;  /* 0x000000001b1b7220 */ /* 0x080fe20000400000 */
[----:B------:R-:W-:Y:S01]  /*92e0*/  F2FP.SATFINITE.E4M3.F32.PACK_AB_MERGE_C R151, RZ, R151, RZ ;  /* 0x00000097ff97723e */ /* 0x000fe200048070ff */
[----:B------:R1:W-:Y:S01]  /*92f0*/  @!P5 STG.E.U8 desc[UR12][R14.64+0x58], R7 ;  /* 0x000058070e00d986 */ /* 0x0003e2000c10110c */
[----:B------:R-:W-:Y:S01]  /*9300*/  ISETP.LT.OR P5, PT, R3, 0x62, !P3 ;  /* 0x000000620300780c */ /* 0x000fe20005fa1670 */
[-C--:B------:R-:W-:Y:S01]  /*9310*/  FMUL R28, R28, R0.reuse ;  /* 0x000000001c1c7220 */ /* 0x080fe20000400000 */
[-C--:B------:R-:W-:Y:S01]  /*9320*/  FMUL R29, R29, R0.reuse ;  /* 0x000000001d1d7220 */ /* 0x080fe20000400000 */
[----:B------:R-:W-:Y:S01]  /*9330*/  @!P6 STG.E.U8 desc[UR12][R14.64+0x59], R133 ;  /* 0x000059850e00e986 */ /* 0x000fe2000c10110c */
[----:B------:R-:W-:Y:S01]  /*9340*/  ISETP.LT.OR P6, PT, R3, 0x61, !P2 ;  /* 0x000000610300780c */ /* 0x000fe200057c1670 */
[----:B------:R-:W-:Y:S01]  /*9350*/  FMUL R30, R30, R0 ;  /* 0x000000001e1e7220 */ /* 0x000fe20000400000 */
[----:B------:R-:W-:Y:S01]  /*9360*/  F2FP.SATFINITE.E4M3.F32.PACK_AB_MERGE_C R25, RZ, R25, RZ ;  /* 0x00000019ff19723e */ /* 0x000fe200048070ff */
[----:B------:R2:W-:Y:S01]  /*9370*/  @!P0 STG.E.U8 desc[UR12][R12.64+0x58], R17 ;  /* 0x000058110c008986 */ /* 0x0005e2000c10110c */
[----:B0-----:R-:W-:Y:S01]  /*9380*/  F2FP.SATFINITE.E4M3.F32.PACK_AB_MERGE_C R5, RZ, R136, RZ ;  /* 0x00000088ff05723e */ /* 0x001fe200048070ff */
[----:B------:R-:W-:Y:S01]  /*9390*/  FMUL R31, R31, R0 ;  /* 0x000000001f1f7220 */ /* 0x000fe20000400000 */
[C---:B------:R-:W-:Y:S01]  /*93a0*/  ISETP.LT.OR P0, PT, R3.reuse, 0x62, !P2 ;  /* 0x000000620300780c */ /* 0x040fe20005701670 */
[----:B------:R-:W-:Y:S01]  /*93b0*/  @!P1 STG.E.U8 desc[UR12][R12.64+0x59], R135 ;  /* 0x000059870c009986 */ /* 0x000fe2000c10110c */
[----:B-1----:R-:W-:Y:S01]  /*93c0*/  F2FP.SATFINITE.E4M3.F32.PACK_AB_MERGE_C R7, RZ, R138, RZ ;  /* 0x0000008aff07723e */ /* 0x002fe200048070ff */
[-C--:B------:R-:W-:Y:S01]  /*93d0*/  FMUL R32, R32, R0.reuse ;  /* 0x0000000020207220 */ /* 0x080fe20000400000 */
[C---:B------:R-:W-:Y:S01]  /*93e0*/  ISETP.LT.OR P1, PT, R3.reuse, 0x71, !P3 ;  /* 0x000000710300780c */ /* 0x040fe20005f21670 */
[----:B------:R0:W-:Y:S01]  /*93f0*/  @!P4 STG.E.U8 desc[UR12][R14.64+0x60], R5 ;  /* 0x000060050e00c986 */ /* 0x0001e2000c10110c */
[----:B------:R-:W-:Y:S01]  /*9400*/  ISETP.LT.OR P4, PT, R3, 0x69, !P3 ;  /* 0x000000690300780c */ /* 0x000fe20005f81670 */
[-C--:B------:R-:W-:Y:S01]  /*9410*/  FMUL R33, R33, R0.reuse ;  /* 0x0000000021217220 */ /* 0x080fe20000400000 */
[----:B------:R-:W-:Y:S01]  /*9420*/  F2FP.SATFINITE.E4M3.F32.PACK_AB_MERGE_C R27, RZ, R27, RZ ;  /* 0x0000001bff1b723e */ /* 0x000fe200048070ff */
[----:B------:R-:W-:Y:S01]  /*9430*/  @!P5 STG.E.U8 desc[UR12][R14.64+0x61], R137 ;  /* 0x000061890e00d986 */ /* 0x000fe2000c10110c */
[C---:B------:R-:W-:Y:S01]  /*9440*/  ISETP.LT.OR P5, PT, R3.reuse, 0x6a, !P3 ;  /* 0x0000006a0300780c */ /* 0x040fe20005fa1670 */
[----:B------:R-:W-:Y:S01]  /*9450*/  FMUL R34, R34, R0 ;  /* 0x0000000022227220 */ /* 0x000fe20000400000 */
[----:B--2---:R-:W-:Y:S01]  /*9460*/  F2FP.SATFINITE.E4M3.F32.PACK_AB_MERGE_C R17, RZ, R144, RZ ;  /* 0x00000090ff11723e */ /* 0x004fe200048070ff */
[----:B------:R1:W-:Y:S01]  /*9470*/  @!P6 STG.E.U8 desc[UR12][R12.64+0x60], R7 ;  /* 0x000060070c00e986 */ /* 0x0003e2000c10110c */
[----:B------:R-:W-:Y:S01]  /*9480*/  ISETP.LT.OR P6, PT, R3, 0x69, !P2 ;  /* 0x000000690300780c */ /* 0x000fe200057c1670 */
[----:B------:R-:W-:Y:S01]  /*9490*/  FMUL R35, R35, R0 ;  /* 0x0000000023237220 */ /* 0x000fe20000400000 */
[----:B------:R-:W-:Y:S01]  /*94a0*/  F2FP.SATFINITE.E4M3.F32.PACK_AB_MERGE_C R29, RZ, R29, RZ ;  /* 0x0000001dff1d723e */ /* 0x000fe200048070ff */
[----:B------:R-:W-:Y:S01]  /*94b0*/  @!P0 STG.E.U8 desc[UR12][R12.64+0x61], R139 ;  /* 0x0000618b0c008986 */ /* 0x000fe2000c10110c */
[----:B0-----:R-:W-:Y:S01]  /*94c0*/  F2FP.SATFINITE.E4M3.F32.PACK_AB_MERGE_C R5, RZ, R140, RZ ;  /* 0x0000008cff05723e */ /* 0x001fe200048070ff */
[-C--:B------:R-:W-:Y:S01]  /*94d0*/  FMUL R36, R36, R0.reuse ;  /* 0x0000000024247220 */ /* 0x080fe20000400000 */
[----:B------:R-:W-:Y:S01]  /*94e0*/  ISETP.LT.OR P0, PT, R3, 0x6a, !P2 ;  /* 0x0000006a0300780c */ /* 0x000fe20005701670 */
[-C--:B------:R-:W-:Y:S01]  /*94f0*/  FMUL R37, R37, R0.reuse ;  /* 0x0000000025257220 */ /* 0x080fe20000400000 */
[----:B------:R-:W-:Y:S01]  /*9500*/  F2FP.SATFINITE.E4M3.F32.PACK_AB_MERGE_C R31, RZ, R31, RZ ;  /* 0x0000001fff1f723e */ /* 0x000fe200048070ff */
[----:B------:R0:W-:Y:S01]  /*9510*/  @!P4 STG.E.U8 desc[UR12][R14.64+0x68], R5 ;  /* 0x000068050e00c986 */ /* 0x0001e2000c10110c */
[C---:B------:R-:W-:Y:S01]  /*9520*/  ISETP.LT.OR P4, PT, R3.reuse, 0x72, !P3 ;  /* 0x000000720300780c */ /* 0x040fe20005f81670 */
[----:B------:R-:W-:Y:S01]  /*9530*/  FMUL R38, R38, R0 ;  /* 0x0000000026267220 */ /* 0x000fe20000400000 */
[----:B-1----:R-:W-:Y:S01]  /*9540*/  F2FP.SATFINITE.E4M3.F32.PACK_AB_MERGE_C R7, RZ, R142, RZ ;  /* 0x0000008eff07723e */ /* 0x002fe200048070ff */
        /* <DEDUP_REMOVED lines=9> */
[----:B0-----:R-:W-:Y:S01]  /*95e0*/  F2FP.SATFINITE.E4M3.F32.PACK_AB_MERGE_C R5, RZ, R146, RZ ;  /* 0x00000092ff05723e */ /* 0x001fe200048070ff */
[-C--:B------:R-:W-:Y:S01]  /*95f0*/  FMUL R41, R41, R0.reuse ;  /* 0x0000000029297220 */ /* 0x080fe20000400000 */
[C---:B------:R-:W-:Y:S01]  /*9600*/  ISETP.GE.AND P0, PT, R16.reuse, 0x49, PT ;  /* 0x000000491000780c */ /* 0x040fe20003f06270 */
[----:B------:R0:W-:Y:S01]  /*9610*/  @!P1 STG.E.U8 desc[UR12][R14.64+0x70], R17 ;  /* 0x000070110e009986 */ /* 0x0001e2000c10110c */
[----:B------:R-:W-:Y:S01]  /*9620*/  ISETP.GE.AND P1, PT, R16, 0x41, PT ;  /* 0x000000411000780c */ /* 0x000fe20003f26270 */
[-C--:B------:R-:W-:Y:S01]  /*9630*/  FMUL R42, R42, R0.reuse ;  /* 0x000000002a2a7220 */ /* 0x080fe20000400000 */
[----:B------:R-:W-:Y:S01]  /*9640*/  F2FP.SATFINITE.E4M3.F32.PACK_AB_MERGE_C R37, RZ, R37, RZ ;  /* 0x00000025ff25723e */ /* 0x000fe200048070ff */
[----:B------:R-:W-:Y:S01]  /*9650*/  @!P4 STG.E.U8 desc[UR12][R14.64+0x71], R145 ;  /* 0x000071910e00c986 */ /* 0x000fe2000c10110c */
[----:B------:R-:W-:Y:S01]  /*9660*/  ISETP.LT.OR P4, PT, R3, 0x79, !P3 ;  /* 0x000000790300780c */ /* 0x000fe20005f81670 */
[-C--:B------:R-:W-:Y:S01]  /*9670*/  FMUL R43, R43, R0.reuse ;  /* 0x000000002b2b7220 */ /* 0x080fe20000400000 */
[C---:B------:R-:W-:Y:S01]  /*9680*/  ISETP.LT.OR P3, PT, R3.reuse, 0x7a, !P3 ;  /* 0x0000007a0300780c */ /* 0x040fe20005f61670 */
[----:B------:R2:W-:Y:S01]  /*9690*/  @!P5 STG.E.U8 desc[UR12][R12.64+0x70], R5 ;  /* 0x000070050c00d986 */ /* 0x0005e2000c10110c */
[C---:B------:R-:W-:Y:S01]  /*96a0*/  ISETP.LT.OR P5, PT, R3.reuse, 0x79, !P2 ;  /* 0x000000790300780c */ /* 0x040fe200057a1670 */
[-C--:B------:R-:W-:Y:S01]  /*96b0*/  FMUL R44, R44, R0.reuse ;  /* 0x000000002c2c7220 */ /* 0x080fe20000400000 */
[C---:B------:R-:W-:Y:S01]  /*96c0*/  ISETP.LT.OR P2, PT, R3.reuse, 0x7a, !P2 ;  /* 0x0000007a0300780c */ /* 0x040fe20005741670 */
[----:B------:R-:W-:Y:S01]  /*96d0*/  @!P6 STG.E.U8 desc[UR12][R12.64+0x71], R147 ;  /* 0x000071930c00e986 */ /* 0x000fe2000c10110c */
[----:B------:R-:W-:Y:S01]  /*96e0*/  ISETP.LT.OR P6, PT, R3, 0x1, !P1 ;  /* 0x000000010300780c */ /* 0x000fe20004fc1670 */
[----:B------:R-:W-:Y:S01]  /*96f0*/  FMUL R45, R45, R0 ;  /* 0x000000002d2d7220 */ /* 0x000fe20000400000 */
[----:B-1----:R-:W-:Y:S01]  /*9700*/  F2FP.SATFINITE.E4M3.F32.PACK_AB_MERGE_C R7, RZ, R150, RZ ;  /* 0x00000096ff07723e */ /* 0x002fe200048070ff */
[----:B------:R-:W-:Y:S01]  /*9710*/  FMUL R46, R46, R0 ;  /* 0x000000002e2e7220 */ /* 0x000fe20000400000 */
[----:B0-----:R-:W-:Y:S01]  /*9720*/  F2FP.SATFINITE.E4M3.F32.PACK_AB_MERGE_C R17, RZ, R24, RZ ;  /* 0x00000018ff11723e */ /* 0x001fe200048070ff */
[----:B------:R-:W-:Y:S01]  /*9730*/  FMUL R47, R47, R0 ;  /* 0x000000002f2f7220 */ /* 0x000fe20000400000 */
[----:B------:R-:W-:Y:S01]  /*9740*/  F2FP.SATFINITE.E4M3.F32.PACK_AB_MERGE_C R39, RZ, R39, RZ ;  /* 0x00000027ff27723e */ /* 0x000fe200048070ff */
[----:B------:R-:W-:Y:S01]  /*9750*/  @!P3 STG.E.U8 desc[UR12][R14.64+0x79], R149 ;  /* 0x000079950e00b986 */ /* 0x000fe2000c10110c */
[----:B--2---:R-:W-:Y:S01]  /*9760*/  F2FP.SATFINITE.E4M3.F32.PACK_AB_MERGE_C R5, RZ, R148, RZ ;  /* 0x00000094ff05723e */ /* 0x004fe200048070ff */
[-C--:B------:R-:W-:Y:S01]  /*9770*/  FMUL R48, R48, R0.reuse ;  /* 0x0000000030307220 */ /* 0x080fe20000400000 */
        /* <DEDUP_REMOVED lines=18> */
[----:B0-----:R-:W-:Y:S01]  /*98a0*/  F2FP.SATFINITE.E4M3.F32.PACK_AB_MERGE_C R5, RZ, R26, RZ ;  /* 0x0000001aff05723e */ /* 0x001fe200048070ff */
[-C--:B------:R-:W-:Y:S01]  /*98b0*/  FMUL R54, R54, R0.reuse ;  /* 0x0000000036367220 */ /* 0x080fe20000400000 */
[----:B------:R-:W-:Y:S01]  /*98c0*/  F2FP.SATFINITE.E4M3.F32.PACK_AB_MERGE_C R49, RZ, R49, RZ ;  /* 0x00000031ff31723e */ /* 0x000fe200048070ff */
[----:B------:R-:W-:Y:S01]  /*98d0*/  @!P2 STG.E.U8 desc[UR12][R10.64+0x1], R25 ;  /* 0x000001190a00a986 */ /* 0x000fe2000c10110c */
[----:B------:R-:W-:Y:S01]  /*98e0*/  ISETP.LT.OR P2, PT, R3, 0x11, !P0 ;  /* 0x000000110300780c */ /* 0x000fe20004741670 */
[----:B------:R-:W-:Y:S01]  /*98f0*/  FMUL R55, R55, R0 ;  /* 0x0000000037377220 */ /* 0x000fe20000400000 */
[----:B-1----:R-:W-:Y:S01]  /*9900*/  F2FP.SATFINITE.E4M3.F32.PACK_AB_MERGE_C R7, RZ, R28, RZ ;  /* 0x0000001cff07723e */ /* 0x002fe200048070ff */
[----:B------:R0:W-:Y:S01]  /*9910*/  @!P3 STG.E.U8 desc[UR12][R8.64], R5 ;  /* 0x000000050800b986 */ /* 0x0001e2000c10110c */
[C---:B------:R-:W-:Y:S01]  /*9920*/  ISETP.LT.OR P3, PT, R3.reuse, 0x9, !P0 ;  /* 0x000000090300780c */ /* 0x040fe20004761670 */
[----:B------:R-:W-:Y:S01]  /*9930*/  FMUL R56, R56, R0 ;  /* 0x0000000038387220 */ /* 0x000fe20000400000 */
        /* <DEDUP_REMOVED lines=86> */
[----:B------:R-:W-:Y:S01]  /*9ea0*/  FMUL R80, R80, R0 ;  /* 0x0000000050507220 */ /* 0x000fe20000400000 */
[----:B--2---:R-:W-:Y:S01]  /*9eb0*/  F2FP.SATFINITE.E4M3.F32.PACK_AB_MERGE_C R13, RZ, R54, RZ ;  /* 0x00000036ff0d723e */ /* 0x004fe200048070ff */
[-C--:B------:R-:W-:Y:S01]  /*9ec0*/  FMUL R81, R81, R0.reuse ;  /* 0x0000000051517220 */ /* 0x080fe20000400000 */
        /* <DEDUP_REMOVED lines=14> */
[C---:B------:R-:W-:Y:S01]  /*9fb0*/  ISETP.LT.OR P4, PT, R3.reuse, 0x42, !P1 ;  /* 0x000000420300780c */ /* 0x040fe20004f81670 */
[----:B------:R-:W-:Y:S01]  /*9fc0*/  FMUL R86, R86, R0 ;  /* 0x0000000056567220 */ /* 0x000fe20000400000 */
[----:B-1----:R-:W-:Y:S01]  /*9fd0*/  F2FP.SATFINITE.E4M3.F32.PACK_AB_MERGE_C R7, RZ, R52, RZ ;  /* 0x00000034ff07723e */ /* 0x002fe200048070ff */
[----:B------:R0:W-:Y:S01]  /*9fe0*/  @!P3 STG.E.U8 desc[UR12][R8.64+0x30], R5 ;  /* 0x000030050800b986 */ /* 0x0001e2000c10110c */
[----:B------:R-:W-:Y:S01]  /*9ff0*/  ISETP.LT.OR P3, PT, R3, 0x3a, !P0 ;  /* 0x0000003a0300780c */ /* 0x000fe20004761670 */
[----:B------:R-:W-:Y:S01]  /*a000*/  FMUL R0, R87, R0 ;  /* 0x0000000057007220 */ /* 0x000fe20000400000 */
[----:B------:R-:W-:Y:S01]  /*a010*/  F2FP.SATFINITE.E4M3.F32.PACK_AB_MERGE_C R81, RZ, R81, RZ ;  /* 0x00000051ff51723e */ /* 0x000fe200048070ff */
[----:B------:R1:W-:Y:S01]  /*a020*/  @!P5 STG.E.U8 desc[UR12][R10.64+0x38], R7 ;  /* 0x000038070a00d986 */ /* 0x0003e2000c10110c */
[----:B------:R-:W-:-:S02]  /*a030*/  ISETP.LT.OR P5, PT, R3, 0x41, !P0 ;  /* 0x000000410300780c */ /* 0x000fc400047a1670 */
[----:B------:R-:W-:Y:S01]  /*a040*/  F2FP.SATFINITE.E4M3.F32.PACK_AB_MERGE_C R83, RZ, R83, RZ ;  /* 0x00000053ff53723e */ /* 0x000fe200048070ff */
[----:B------:R-:W-:Y:S01]  /*a050*/  @!P6 STG.E.U8 desc[UR12][R10.64+0x39], R53 ;  /* 0x000039350a00e986 */ /* 0x000fe2000c10110c */
[C---:B------:R-:W-:Y:S02]  /*a060*/  ISETP.LT.OR P6, PT, R3.reuse, 0x42, !P0 ;  /* 0x000000420300780c */ /* 0x040fe400047c1670 */
[----:B------:R-:W-:Y:S01]  /*a070*/  F2FP.SATFINITE.E4M3.F32.PACK_AB_MERGE_C R85, RZ, R85, RZ ;  /* 0x00000055ff55723e */ /* 0x000fe200048070ff */
[----:B------:R2:W-:Y:S01]  /*a080*/  @!P2 STG.E.U8 desc[UR12][R8.64+0x38], R13 ;  /* 0x0000380d0800a986 */ /* 0x0005e2000c10110c */
[----:B------:R-:W-:Y:S02]  /*a090*/  ISETP.LT.OR P2, PT, R3, 0x41, !P1 ;  /* 0x000000410300780c */ /* 0x000fe40004f41670 */
[----:B0-----:R-:W-:Y:S01]  /*a0a0*/  F2FP.SATFINITE.E4M3.F32.PACK_AB_MERGE_C R5, RZ, R56, RZ ;  /* 0x00000038ff05723e */ /* 0x001fe200048070ff */
[----:B------:R-:W-:Y:S01]  /*a0b0*/  @!P3 STG.E.U8 desc[UR12][R8.64+0x39], R55 ;  /* 0x000039370800b986 */ /* 0x000fe2000c10110c */
[----:B-1----:R-:W-:-:S02]  /*a0c0*/  F2FP.SATFINITE.E4M3.F32.PACK_AB_MERGE_C R7, RZ, R58, RZ ;  /* 0x0000003aff07723e */ /* 0x002fc400048070ff */
[C---:B------:R-:W-:Y:S01]  /*a0d0*/  ISETP.LT.OR P3, PT, R3.reuse, 0x49, !P1 ;  /* 0x000000490300780c */ /* 0x040fe20004f61670 */
[----:B------:R-:W-:Y:S01]  /*a0e0*/  @!P4 STG.E.U8 desc[UR12][R10.64+0x41], R57 ;  /* 0x000041390a00c986 */ /* 0x000fe2000c10110c */
[----:B------:R-:W-:Y:S02]  /*a0f0*/  ISETP.LT.OR P4, PT, R3, 0x4a, !P1 ;  /* 0x0000004a0300780c */ /* 0x000fe40004f81670 */
[----:B--2---:R-:W-:-:S03]  /*a100*/  F2FP.SATFINITE.E4M3.F32.PACK_AB_MERGE_C R13, RZ, R64, RZ ;  /* 0x00000040ff0d723e */ /* 0x004fc600048070ff */
[----:B------:R0:W-:Y:S01]  /*a110*/  @!P2 STG.E.U8 desc[UR12][R10.64+0x40], R5 ;  /* 0x000040050a00a986 */ /* 0x0001e2000c10110c */
[----:B------:R-:W-:-:S03]  /*a120*/  ISETP.LT.OR P2, PT, R3, 0x51, !P1 ;  /* 0x000000510300780c */ /* 0x000fc60004f41670 */
[----:B------:R1:W-:Y:S01]  /*a130*/  @!P5 STG.E.U8 desc[UR12][R8.64+0x40], R7 ;  /* 0x000040070800d986 */ /* 0x0003e2000c10110c */
[----:B------:R-:W-:-:S03]  /*a140*/  ISETP.LT.OR P5, PT, R3, 0x49, !P0 ;  /* 0x000000490300780c */ /* 0x000fc600047a1670 */
[----:B------:R-:W-:Y:S01]  /*a150*/  @!P6 STG.E.U8 desc[UR12][R8.64+0x41], R59 ;  /* 0x0000413b0800e986 */ /* 0x000fe2000c10110c */
[C---:B------:R-:W-:Y:S02]  /*a160*/  ISETP.LT.OR P6, PT, R3.reuse, 0x4a, !P0 ;  /* 0x0000004a0300780c */ /* 0x040fe400047c1670 */
[----:B0-----:R-:W-:Y:S01]  /*a170*/  F2FP.SATFINITE.E4M3.F32.PACK_AB_MERGE_C R5, RZ, R60, RZ ;  /* 0x0000003cff05723e */ /* 0x001fe200048070ff */
[----:B------:R-:W-:Y:S01]  /*a180*/  @!P4 STG.E.U8 desc[UR12][R10.64+0x49], R61 ;  /* 0x0000493d0a00c986 */ /* 0x000fe2000c10110c */
[C---:B------:R-:W-:Y:S02]  /*a190*/  ISETP.LT.OR P4, PT, R3.reuse, 0x52, !P0 ;  /* 0x000000520300780c */ /* 0x040fe40004781670 */
[----:B-1----:R-:W-:Y:S01]  /*a1a0*/  F2FP.SATFINITE.E4M3.F32.PACK_AB_MERGE_C R7, RZ, R62, RZ ;  /* 0x0000003eff07723e */ /* 0x002fe200048070ff */
[----:B------:R0:W-:Y:S01]  /*a1b0*/  @!P3 STG.E.U8 desc[UR12][R10.64+0x48], R5 ;  /* 0x000048050a00b986 */ /* 0x0001e2000c10110c */
[----:B------:R-:W-:-:S03]  /*a1c0*/  ISETP.LT.OR P3, PT, R3, 0x52, !P1 ;  /* 0x000000520300780c */ /* 0x000fc60004f61670 */
[----:B------:R1:W-:Y:S01]  /*a1d0*/  @!P5 STG.E.U8 desc[UR12][R8.64+0x48], R7 ;  /* 0x000048070800d986 */ /* 0x0003e2000c10110c */
[----:B------:R-:W-:-:S03]  /*a1e0*/  ISETP.LT.OR P5, PT, R3, 0x59, !P1 ;  /* 0x000000590300780c */ /* 0x000fc60004fa1670 */
[----:B------:R-:W-:Y:S01]  /*a1f0*/  @!P6 STG.E.U8 desc[UR12][R8.64+0x49], R63 ;  /* 0x0000493f0800e986 */ /* 0x000fe2000c10110c */
[----:B------:R-:W-:-:S03]  /*a200*/  ISETP.LT.OR P6, PT, R3, 0x5a, !P1 ;  /* 0x0000005a0300780c */ /* 0x000fc60004fc1670 */
[----:B------:R2:W-:Y:S01]  /*a210*/  @!P2 STG.E.U8 desc[UR12][R10.64+0x50], R13 ;  /* 0x0000500d0a00a986 */ /* 0x0005e2000c10110c */
[C---:B------:R-:W-:Y:S02]  /*a220*/  ISETP.LT.OR P2, PT, R3.reuse, 0x51, !P0 ;  /* 0x000000510300780c */ /* 0x040fe40004741670 */
[----:B0-----:R-:W-:Y:S01]  /*a230*/  F2FP.SATFINITE.E4M3.F32.PACK_AB_MERGE_C R5, RZ, R66, RZ ;  /* 0x00000042ff05723e */ /* 0x001fe200048070ff */
[----:B------:R-:W-:Y:S01]  /*a240*/  @!P3 STG.E.U8 desc[UR12][R10.64+0x51], R65 ;  /* 0x000051410a00b986 */ /* 0x000fe2000c10110c */
[----:B-1----:R-:W-:Y:S02]  /*a250*/  F2FP.SATFINITE.E4M3.F32.PACK_AB_MERGE_C R7, RZ, R68, RZ ;  /* 0x00000044ff07723e */ /* 0x002fe400048070ff */
        /* <DEDUP_REMOVED lines=21> */
[----:B------:R-:W-:Y:S02]  /*a3b0*/  ISETP.LT.OR P6, PT, R3, 0x62, !P0 ;  /* 0x000000620300780c */ /* 0x000fe400047c1670 */
[----:B0-----:R-:W-:Y:S02]  /*a3c0*/  F2FP.SATFINITE.E4M3.F32.PACK_AB_MERGE_C R5, RZ, R76, RZ ;  /* 0x0000004cff05723e */ /* 0x001fe400048070ff */
[----:B-1----:R-:W-:Y:S02]  /*a3d0*/  F2FP.SATFINITE.E4M3.F32.PACK_AB_MERGE_C R7, RZ, R78, RZ ;  /* 0x0000004eff07723e */ /* 0x002fe400048070ff */
[----:B--2---:R-:W-:-:S07]  /*a3e0*/  F2FP.SATFINITE.E4M3.F32.PACK_AB_MERGE_C R13, RZ, R80, RZ ;  /* 0x00000050ff0d723e */ /* 0x004fce00048070ff */
[----:B------:R-:W-:Y:S01]  /*a3f0*/  @!P6 STG.E.U8 desc[UR12][R8.64+0x61], R75 ;  /* 0x0000614b0800e986 */ /* 0x000fe2000c10110c */
[----:B------:R-:W-:-:S03]  /*a400*/  ISETP.LT.OR P6, PT, R3, 0x71, !P1 ;  /* 0x000000710300780c */ /* 0x000fc60004fc1670 */
[----:B------:R0:W-:Y:S01]  /*a410*/  @!P2 STG.E.U8 desc[UR12][R10.64+0x68], R5 ;  /* 0x000068050a00a986 */ /* 0x0001e2000c10110c */
[----:B------:R-:W-:-:S03]  /*a420*/  ISETP.LT.OR P2, PT, R3, 0x72, !P1 ;  /* 0x000000720300780c */ /* 0x000fc60004f41670 */
[----:B------:R-:W-:Y:S01]  /*a430*/  @!P5 STG.E.U8 desc[UR12][R10.64+0x69], R77 ;  /* 0x0000694d0a00d986 */ /* 0x000fe2000c10110c */
[----:B------:R-:W-:-:S03]  /*a440*/  ISETP.LT.OR P5, PT, R3, 0x71, !P0 ;  /* 0x000000710300780c */ /* 0x000fc600047a1670 */
[----:B------:R1:W-:Y:S01]  /*a450*/  @!P3 STG.E.U8 desc[UR12][R8.64+0x68], R7 ;  /* 0x000068070800b986 */ /* 0x0003e2000c10110c */
[C---:B------:R-:W-:Y:S02]  /*a460*/  ISETP.LT.OR P3, PT, R3.reuse, 0x79, !P1 ;  /* 0x000000790300780c */ /* 0x040fe40004f61670 */
[C---:B------:R-:W-:Y:S01]  /*a470*/  ISETP.LT.OR P1, PT, R3.reuse, 0x7a, !P1 ;  /* 0x0000007a0300780c */ /* 0x040fe20004f21670 */
[----:B------:R-:W-:Y:S01]  /*a480*/  @!P4 STG.E.U8 desc[UR12][R8.64+0x69], R79 ;  /* 0x0000694f0800c986 */ /* 0x000fe2000c10110c */
[C---:B------:R-:W-:Y:S02]  /*a490*/  ISETP.LT.OR P4, PT, R3.reuse, 0x72, !P0 ;  /* 0x000000720300780c */ /* 0x040fe40004781670 */
[----:B0-----:R-:W-:Y:S01]  /*a4a0*/  F2FP.SATFINITE.E4M3.F32.PACK_AB_MERGE_C R5, RZ, R84, RZ ;  /* 0x00000054ff05723e */ /* 0x001fe200048070ff */
[----:B------:R0:W-:Y:S01]  /*a4b0*/  @!P6 STG.E.U8 desc[UR12][R10.64+0x70], R13 ;  /* 0x0000700d0a00e986 */ /* 0x0001e2000c10110c */
[C---:B------:R-:W-:Y:S02]  /*a4c0*/  ISETP.LT.OR P6, PT, R3.reuse, 0x79, !P0 ;  /* 0x000000790300780c */ /* 0x040fe400047c1670 */
[----:B------:R-:W-:Y:S01]  /*a4d0*/  ISETP.LT.OR P0, PT, R3, 0x7a, !P0 ;  /* 0x0000007a0300780c */ /* 0x000fe20004701670 */
[----:B------:R2:W-:Y:S01]  /*a4e0*/  @!P2 STG.E.U8 desc[UR12][R10.64+0x71], R81 ;  /* 0x000071510a00a986 */ /* 0x0005e2000c10110c */
[----:B------:R-:W-:-:S02]  /*a4f0*/  F2FP.SATFINITE.E4M3.F32.PACK_AB_MERGE_C R3, RZ, R82, RZ ;  /* 0x00000052ff03723e */ /* 0x000fc400048070ff */
[----:B-1----:R-:W-:-:S03]  /*a500*/  F2FP.SATFINITE.E4M3.F32.PACK_AB_MERGE_C R7, RZ, R86, RZ ;  /* 0x00000056ff07723e */ /* 0x002fc600048070ff */
[----:B------:R2:W-:Y:S01]  /*a510*/  @!P5 STG.E.U8 desc[UR12][R8.64+0x70], R3 ;  /* 0x000070030800d986 */ /* 0x0005e2000c10110c */
[----:B0-----:R-:W-:-:S03]  /*a520*/  F2FP.SATFINITE.E4M3.F32.PACK_AB_MERGE_C R13, RZ, R0, RZ ;  /* 0x00000000ff0d723e */ /* 0x001fc600048070ff */
[----:B------:R2:W-:Y:S04]  /*a530*/  @!P4 STG.E.U8 desc[UR12][R8.64+0x71], R83 ;  /* 0x000071530800c986 */ /* 0x0005e8000c10110c */
[----:B------:R2:W-:Y:S04]  /*a540*/  @!P3 STG.E.U8 desc[UR12][R10.64+0x78], R5 ;  /* 0x000078050a00b986 */ /* 0x0005e8000c10110c */
[----:B------:R2:W-:Y:S04]  /*a550*/  @!P1 STG.E.U8 desc[UR12][R10.64+0x79], R85 ;  /* 0x000079550a009986 */ /* 0x0005e8000c10110c */
[----:B------:R2:W-:Y:S01]  /*a560*/  @!P6 STG.E.U8 desc[UR12][R8.64+0x78], R7 ;  /* 0x000078070800e986 */ /* 0x0005e2000c10110c */
[----:B------:R-:W-:Y:S05]  /*a570*/  @P0 EXIT ;  /* 0x000000000000094d */ /* 0x000fea0003800000 */
[----:B------:R-:W-:Y:S01]  /*a580*/  STG.E.U8 desc[UR12][R8.64+0x79], R13 ;  /* 0x0000790d08007986 */ /* 0x000fe2000c10110c */
[----:B------:R-:W-:Y:S05]  /*a590*/  EXIT ;  /* 0x000000000000794d */ /* 0x000fea0003800000 */
.L_x_14:
[----:B------:R-:W-:-:S13]  /*a5a0*/  ISETP.NE.AND P0, PT, R7, RZ, PT ;  /* 0x000000ff0700720c */ /* 0x000fda0003f05270 */
[----:B------:R-:W-:Y:S05]  /*a5b0*/  @P0 EXIT ;  /* 0x000000000000094d */ /* 0x000fea0003800000 */
[----:B------:R-:W-:Y:S01]  /*a5c0*/  ELECT P0, URZ, PT ;  /* 0x00000000003f782f */ /* 0x000fe20003800000 */
[----:B------:R-:W-:-:S12]  /*a5d0*/  BSSY B0, `(.L_x_285) ;  /* 0x0000085000007945 */ /* 0x000fd80003800000 */
[----:B------:R-:W-:Y:S05]  /*a5e0*/  @!P0 BRA `(.L_x_286) ;  /* 0x00000008000c8947 */ /* 0x000fea0003800000 */
[----:B------:R-:W-:-:S13]  /*a5f0*/  ISETP.GE.AND P0, PT, R5, 0x1, PT ;  /* 0x000000010500780c */ /* 0x000fda0003f06270 */
[----:B------:R-:W-:Y:S05]  /*a600*/  @!P0 BRA `(.L_x_286) ;  /* 0x0000000800048947 */ /* 0x000fea0003800000 */
[----:B------:R-:W2:Y:S01]  /*a610*/  S2R R15, SR_CgaCtaId ;  /* 0x00000000000f7919 */ /* 0x000ea20000008800 */
[----:B------:R-:W-:Y:S01]  /*a620*/  IMAD.SHL.U32 R21, R12, 0x80, RZ ;  /* 0x000000800c157824 */ /* 0x000fe200078e00ff */
[----:B------:R-:W-:Y:S01]  /*a630*/  ULDC UR4, c[0x0][0x384] ;  /* 0x0000e10000047ab9 */ /* 0x000fe20000000800 */
[----:B------:R-:W-:Y:S01]  /*a640*/  LOP3.LUT P0, RZ, R11, 0x1f, RZ, 0xc0, !PT ;  /* 0x0000001f0bff7812 */ /* 0x000fe2000780c0ff */
[----:B------:R-:W-:Y:S01]  /*a650*/  ULDC UR5, c[0x0][0x388] ;  /* 0x0000e20000057ab9 */ /* 0x000fe20000000800 */
[----:B------:R-:W-:Y:S01]  /*a660*/  IMAD.HI.U32 R3, R21, UR4, RZ ;  /* 0x0000000415037c27 */ /* 0x000fe2000f8e00ff */
[C---:B------:R-:W-:Y:S02]  /*a670*/  ISETP.NE.AND P1, PT, R14.reuse, RZ, PT ;  /* 0x000000ff0e00720c */ /* 0x040fe40003f25270 */
[----:B01----:R-:W-:Y:S02]  /*a680*/  CS2R R8, SRZ ;  /* 0x0000000000087805 */ /* 0x003fe4000001ff00 */
[----:B------:R-:W-:Y:S01]  /*a690*/  ISETP.NE.OR P0, PT, R14, RZ, !P0 ;  /* 0x000000ff0e00720c */ /* 0x000fe20004705670 */
[----:B------:R-:W-:Y:S01]  /*a6a0*/  VIADD R25, R5, 0x1 ;  /* 0x0000000105197836 */ /* 0x000fe20000000000 */
[----:B------:R-:W-:Y:S01]  /*a6b0*/  LOP3.LUT R24, R4, 0x2, RZ, 0xfc, !PT ;  /* 0x0000000204187812 */ /* 0x000fe200078efcff */
[----:B------:R-:W-:Y:S01]  /*a6c0*/  IMAD.MOV.U32 R6, RZ, RZ, 0x1 ;  /* 0x00000001ff067424 */ /* 0x000fe200078e00ff */
[----:B------:R-:W-:Y:S01]  /*a6d0*/  CS2R R10, SRZ ;  /* 0x00000000000a7805 */ /* 0x000fe2000001ff00 */
[----:B------:R-:W-:Y:S01]  /*a6e0*/  IMAD.MOV.U32 R7, RZ, RZ, RZ ;  /* 0x000000ffff077224 */ /* 0x000fe200078e00ff */
[----:B------:R-:W-:Y:S01]  /*a6f0*/  SHF.R.U32.HI R3, RZ, UR5, R3 ;  /* 0x00000005ff037c19 */ /* 0x000fe20008011603 */
[----:B--2--5:R-:W-:-:S05]  /*a700*/  IMAD.SHL.U32 R0, R15, 0x40, RZ ;  /* 0x000000400f007824 */ /* 0x024fca00078e00ff */
[----:B------:R-:W-:-:S05]  /*a710*/  LOP3.LUT R0, R0, 0x40, RZ, 0xc0, !PT ;  /* 0x0000004000007812 */ /* 0x000fca00078ec0ff */
[----:B---3--:R-:W-:Y:S02]  /*a720*/  IMAD R2, R13, 0x80, R0 ;  /* 0x000000800d027824 */ /* 0x008fe400078e0200 */
[----:B------:R-:W-:-:S07]  /*a730*/  IMAD.SHL.U32 R0, R15, 0x1000, RZ ;  /* 0x000010000f007824 */ /* 0x000fce00078e00ff */
.L_x_290:
[----:B------:R-:W0:Y:S01]  /*a740*/  S2R R13, SR_CgaCtaId ;  /* 0x00000000000d7919 */ /* 0x000e220000008800 */
[----:B------:R-:W-:-:S04]  /*a750*/  MOV R12, 0x400 ;  /* 0x00000400000c7802 */ /* 0x000fc80000000f00 */
[----:B0-----:R-:W-:Y:S02]  /*a760*/  LEA R20, R13, R12, 0x18 ;  /* 0x0000000c0d147211 */ /* 0x001fe400078ec0ff */
[----:B------:R-:W-:-:S03]  /*a770*/  SHF.L.U32 R12, R6, 0x1f, RZ ;  /* 0x0000001f060c7819 */ /* 0x000fc600000006ff */
[----:B------:R-:W-:-:S07]  /*a780*/  IMAD R17, R7, 0x8, R20 ;  /* 0x0000000807117824 */ /* 0x000fce00078e0214 */
.L_x_287:
[----:B0-----:R0:W1:Y:S02]  /*a790*/  SYNCS.PHASECHK.TRANS64.TRYWAIT P2, [R17+URZ+0x38070], R12 ;  /* 0x0380700c110075a7 */ /* 0x001064000804017f */
[----:B-1----:R-:W-:Y:S05]  /*a7a0*/  @!P2 NANOSLEEP.SYNCS 0x989680 ;  /* 0x009896800000a95d */ /* 0x002fea0003900000 */
[----:B------:R-:W1:Y:S02]  /*a7b0*/  @!P2 SYNCS.PHASECHK.TRANS64 P2, [R17+URZ+0x38070], R12 ;  /* 0x0380700c1100a5a7 */ /* 0x000e64000804007f */
[----:B-1----:R-:W-:Y:S05]  /*a7c0*/  @!P2 BRA `(.L_x_287) ;  /* 0xfffffffc00f0a947 */ /* 0x002fea000383ffff */
[----:B0-----:R-:W0:Y:S02]  /*a7d0*/  @!P1 LDC R12, c[0x0][0x580] ;  /* 0x00016000ff0c9b82 */ /* 0x001e240000000800 */
[----:B0-----:R0:W-:Y:S02]  /*a7e0*/  @!P1 SYNCS.ARRIVE.TRANS64 RZ, [R17+URZ+0x38000], R12 ;  /* 0x0380000c11ff99a7 */ /* 0x0011e4000800003f */
[----:B0-----:R-:W-:-:S04]  /*a7f0*/  PRMT R12, R24, 0x9910, RZ ;  /* 0x00009910180c7816 */ /* 0x001fc800000000ff */
[----:B------:R-:W-:-:S13]  /*a800*/  ISETP.NE.AND P2, PT, R12, 0x2, PT ;  /* 0x000000020c00780c */ /* 0x000fda0003f45270 */
[----:B------:R-:W-:Y:S05]  /*a810*/  @P2 BRA `(.L_x_288) ;  /* 0x0000000000042947 */ /* 0x000fea0003800000 */
[----:B------:R-:W-:Y:S01]  /*a820*/  BPT.TRAP 0x1 ;  /* 0x000000040000795c */ /* 0x000fe20000300000 */
.L_x_288:
[----:B------:R-:W-:Y:S05]  /*a830*/  @P0 BRA `(.L_x_289) ;  /* 0x0000000000040947 */ /* 0x000fea0003800000 */
[----:B------:R-:W-:Y:S01]  /*a840*/  BPT.TRAP 0x1 ;  /* 0x000000040000795c */ /* 0x000fe20000300000 */
.L_x_289:
[----:B------:R-:W0:Y:S01]  /*a850*/  LDC R16, c[0x0][0x380] ;  /* 0x0000e000ff107b82 */ /* 0x000e220000000800 */
[----:B------:R-:W-:Y:S01]  /*a860*/  R2UR UR4, R3 ;  /* 0x00000000030472ca */ /* 0x000fe200000e0000 */
[----:B------:R-:W-:Y:S01]  /*a870*/  ULDC UR16, c[0x0][0x38c] ;  /* 0x0000e30000107ab9 */ /* 0x000fe20000000800 */
[----:B------:R-:W-:Y:S01]  /*a880*/  R2UR UR14, R21 ;  /* 0x00000000150e72ca */ /* 0x000fe200000e0000 */
[----:B------:R-:W-:Y:S01]  /*a890*/  UISETP.NE.AND UP0, UPT, UR16, 0x1, UPT ;  /* 0x000000011000788c */ /* 0x000fe2000bf05270 */
[----:B------:R-:W-:Y:S01]  /*a8a0*/  R2UR UR17, R17 ;  /* 0x00000000111172ca */ /* 0x000fe200000e0000 */
[----:B------:R-:W-:Y:S01]  /*a8b0*/  ULDC UR24, c[0x0][0x398] ;  /* 0x0000e60000187ab9 */ /* 0x000fe20000000800 */
[----:B------:R-:W-:Y:S01]  /*a8c0*/  VIADD R17, R11, 0x1 ;  /* 0x000000010b117836 */ /* 0x000fe20000000000 */
[----:B------:R-:W1:Y:S01]  /*a8d0*/  LDC.64 R12, c[0x0][0x3f8] ;  /* 0x0000fe00ff0c7b82 */ /* 0x000e620000000a00 */
[----:B------:R-:W-:Y:S01]  /*a8e0*/  R2UR UR30, R20 ;  /* 0x00000000141e72ca */ /* 0x000fe200000e0000 */
[----:B------:R-:W-:Y:S01]  /*a8f0*/  ULDC UR13, c[0x0][0x3ec] ;  /* 0x0000fb00000d7ab9 */ /* 0x000fe20000000800 */
[----:B------:R-:W-:Y:S01]  /*a900*/  R2UR UR18, R10 ;  /* 0x000000000a1272ca */ /* 0x000fe200000e0000 */
[----:B------:R-:W-:Y:S01]  /*a910*/  VIADD R25, R25, 0xffffffff ;  /* 0xffffffff19197836 */ /* 0x000fe20000000000 */
[----:B------:R-:W-:Y:S01]  /*a920*/  ULDC.64 UR28, c[0x0][0x198] ;  /* 0x00006600001c7ab9 */ /* 0x000fe20000000a00 */
[----:B------:R-:W-:Y:S01]  /*a930*/  ULDC.64 UR20, c[0x0][0x3f0] ;  /* 0x0000fc0000147ab9 */ /* 0x000fe20000000a00 */
[----:B------:R-:W-:Y:S01]  /*a940*/  @UP0 ULDC.64 UR8, c[0x0][0x390] ;  /* 0x0000e40000080ab9 */ /* 0x000fe20000000a00 */
[----:B------:R-:W2:Y:S01]  /*a950*/  LDC.64 R18, c[0x0][0x3d0] ;  /* 0x0000f400ff127b82 */ /* 0x000ea20000000a00 */
[----:B------:R-:W-:Y:S01]  /*a960*/  ISETP.GT.AND P6, PT, R25, 0x1, PT ;  /* 0x000000011900780c */ /* 0x000fe20003fc4270 */
[----:B------:R-:W-:Y:S01]  /*a970*/  UIADD3 UR17, UR17, 0x38000, URZ ;  /* 0x0003800011117890 */ /* 0x000fe2000fffe03f */
[----:B------:R-:W-:Y:S01]  /*a980*/  UMOV UR31, 0x30000 ;  /* 0x00030000001f7882 */ /* 0x000fe20000000000 */
[----:B------:R-:W-:Y:S01]  /*a990*/  UMOV UR26, 0x0 ;  /* 0x00000000001a7882 */ /* 0x000fe20000000000 */
[----:B------:R-:W-:Y:S01]  /*a9a0*/  UMOV UR27, 0x10000000 ;  /* 0x10000000001b7882 */ /* 0x000fe20000000000 */
[----:B0-----:R-:W-:-:S02]  /*a9b0*/  ISETP.NE.AND P2, PT, R16, 0x1, PT ;  /* 0x000000011000780c */ /* 0x001fc40003f45270 */
[----:B------:R-:W0:Y:S01]  /*a9c0*/  LDC R14, c[0x0][0x400] ;  /* 0x00010000ff0e7b82 */ /* 0x000e220000000800 */
[----:B------:R-:W-:-:S07]  /*a9d0*/  USHF.L.U32 UR18, UR18, 0x6, URZ ;  /* 0x0000000612127899 */ /* 0x000fce000800063f */
[----:B------:R-:W3:Y:S03]  /*a9e0*/  LDC.64 R22, c[0x0][0x3e0] ;  /* 0x0000f800ff167b82 */ /* 0x000ee60000000a00 */
[----:B------:R-:W-:Y:S01]  /*a9f0*/  @P2 IMAD.U32 R15, RZ, RZ, UR4 ;  /* 0x00000004ff0f2e24 */ /* 0x000fe2000f8e00ff */
[----:B------:R-:W-:Y:S02]  /*aa00*/  ULDC.64 UR4, c[0x0][0x3c8] ;  /* 0x0000f20000047ab9 */ /* 0x000fe40000000a00 */
[----:B-1----:R-:W-:Y:S02]  /*aa10*/  IMAD R12, R11, UR5, R12 ;  /* 0x000000050b0c7c24 */ /* 0x002fe4000f8e020c */
[----:B------:R-:W-:Y:S01]  /*aa20*/  @P2 R2UR UR14, R15 ;  /* 0x000000000f0e22ca */ /* 0x000fe200000e0000 */
[----:B------:R-:W-:Y:S02]  /*aa30*/  VIADD R15, R10, 0x1 ;  /* 0x000000010a0f7836 */ /* 0x000fe40000000000 */
[----:B--2---:R-:W-:-:S03]  /*aa40*/  IMAD R13, R9, R18, R13 ;  /* 0x00000012090d7224 */ /* 0x004fc600078e020d */
[----:B------:R-:W-:Y:S01]  /*aa50*/  ISETP.NE.AND P2, PT, R15, UR15, PT ;  /* 0x0000000f0f007c0c */ /* 0x000fe2000bf45270 */
[----:B0-----:R-:W-:Y:S02]  /*aa60*/  IMAD R14, R8, R19, R14 ;  /* 0x00000013080e7224 */ /* 0x001fe400078e020e */
[----:B------:R-:W-:Y:S01]  /*aa70*/  IMAD.U32 R13, R13, 0x20, R12 ;  /* 0x000000200d0d7824 */ /* 0x000fe200078e000c */
[----:B------:R-:W-:Y:S01]  /*aa80*/  SEL R10, R15, RZ, P2 ;  /* 0x000000ff0f0a7207 */ /* 0x000fe20001000000 */
[----:B------:R-:W-:Y:S02]  /*aa90*/  VIADD R12, R9, 0x1 ;  /* 0x00000001090c7836 */ /* 0x000fe40000000000 */
[----:B------:R-:W-:Y:S01]  /*aaa0*/  UIMAD.WIDE.U32 UR6, UR14, UR8, URZ ;  /* 0x000000080e0672a5 */ /* 0x000fe2000f8e003f */
[----:B------:R-:W-:Y:S01]  /*aab0*/  IMAD.U32 R14, R14, 0x400, R13 ;  /* 0x000004000e0e7824 */ /* 0x000fe200078e000d */
[----:B------:R-:W-:Y:S01]  /*aac0*/  UIADD3 UR6, -UR14, URZ, URZ ;  /* 0x0000003f0e067290 */ /* 0x000fe2000fffe13f */
[----:B------:R-:W-:Y:S01]  /*aad0*/  IMAD.SHL.U32 R13, R7, 0x2000, RZ ;  /* 0x00002000070d7824 */ /* 0x000fe200078e00ff */
[----:B------:R-:W-:Y:S01]  /*aae0*/  UMOV UR5, UR14 ;  /* 0x0000000e00057c82 */ /* 0x000fe20008000000 */
[----:B------:R-:W-:Y:S01]  /*aaf0*/  @UP0 USHF.R.U32.HI UR5, URZ, UR9, UR7 ;  /* 0x000000093f050299 */ /* 0x000fe20008011607 */
[----:B------:R-:W-:Y:S01]  /*ab00*/  @P2 IMAD.MOV R17, RZ, RZ, R11 ;  /* 0x000000ffff112224 */ /* 0x000fe200078e020b */
[----:B------:R-:W-:Y:S01]  /*ab10*/  UISETP.NE.AND UP0, UPT, UR24, 0x1, UPT ;  /* 0x000000011800788c */ /* 0x000fe2000bf05270 */
[----:B------:R-:W-:Y:S01]  /*ab20*/  IMAD R16, R16, UR6, R21 ;  /* 0x0000000610107c24 */ /* 0x000fe2000f8e0215 */
[----:B------:R-:W-:Y:S01]  /*ab30*/  R2UR UR25, R14 ;  /* 0x000000000e1972ca */ /* 0x000fe200000e0000 */
[----:B------:R-:W-:Y:S01]  /*ab40*/  IMAD.IADD R20, R20, 0x1, R13 ;  /* 0x0000000114147824 */ /* 0x000fe200078e020d */
[----:B---3--:R-:W-:Y:S01]  /*ab50*/  ISETP.NE.AND P3, PT, R17, R22, PT ;  /* 0x000000161100720c */ /* 0x008fe20003f65270 */
[----:B------:R-:W-:Y:S01]  /*ab60*/  UMOV UR22, UR5 ;  /* 0x0000000500167c82 */ /* 0x000fe20008000000 */
[----:B------:R-:W-:Y:S01]  /*ab70*/  R2UR UR19, R16 ;  /* 0x00000000101372ca */ /* 0x000fe200000e0000 */
[----:B------:R-:W-:Y:S01]  /*ab80*/  ULDC.64 UR8, c[0x0][0x3c0] ;  /* 0x0000f00000087ab9 */ /* 0x000fe20000000a00 */
[----:B------:R-:W-:Y:S01]  /*ab90*/  LOP3.LUT R13, R13, 0x1000, R0, 0xf8, !PT ;  /* 0x000010000d0d7812 */ /* 0x000fe200078ef800 */
[----:B------:R-:W-:Y:S01]  /*aba0*/  UIADD3 UR7, -UR5, URZ, URZ ;  /* 0x0000003f05077290 */ /* 0x000fe2000fffe13f */
[----:B------:R-:W-:Y:S01]  /*abb0*/  VIADD R7, R7, 0x1 ;  /* 0x0000000107077836 */ /* 0x000fe20000000000 */
[----:B------:R-:W-:Y:S01]  /*abc0*/  @UP0 ULDC UR10, c[0x0][0x39c] ;  /* 0x0000e700000a0ab9 */ /* 0x000fe20000000800 */
[----:B------:R-:W-:Y:S01]  /*abd0*/  @UP0 ULDC UR12, c[0x0][0x3a0] ;  /* 0x0000e800000c0ab9 */ /* 0x000fe20000000800 */
[----:B------:R-:W-:Y:S01]  /*abe0*/  UIMAD.WIDE.U32 UR10, UR5, UR10, URZ ;  /* 0x0000000a050a72a5 */ /* 0x000fe2000f8e003f */
[----:B------:R-:W-:Y:S01]  /*abf0*/  R2UR UR23, R13 ;  /* 0x000000000d1772ca */ /* 0x000fe200000e0000 */
[----:B------:R-:W-:Y:S01]  /*ac00*/  UIMAD UR7, UR16, UR7, UR14 ;  /* 0x00000007100772a4 */ /* 0x000fe2000f8e020e */
[----:B------:R-:W-:Y:S01]  /*ac10*/  R2UR UR16, R20 ;  /* 0x00000000141072ca */ /* 0x000fe200000e0000 */
[----:B------:R-:W-:Y:S01]  /*ac20*/  @UP0 USHF.R.U32.HI UR22, URZ, UR12, UR11 ;  /* 0x0000000c3f160299 */ /* 0x000fe2000801160b */
[----:B------:R-:W-:Y:S01]  /*ac30*/  @P3 IMAD.MOV R12, RZ, RZ, R9 ;  /* 0x000000ffff0c3224 */ /* 0x000fe200078e0209 */
[----:B------:R-:W-:Y:S01]  /*ac40*/  UIMAD UR19, UR19, UR8, UR13 ;  /* 0x00000008131372a4 */ /* 0x000fe2000f8e020d */
[----:B------:R-:W-:Y:S01]  /*ac50*/  R2UR UR12, R11 ;  /* 0x000000000b0c72ca */ /* 0x000fe200000e0000 */
[----:B------:R-:W-:Y:S01]  /*ac60*/  UIADD3 UR8, -UR22, URZ, URZ ;  /* 0x0000003f16087290 */ /* 0x000fe2000fffe13f */
[----:B------:R-:W-:Y:S01]  /*ac70*/  R2UR UR13, R9 ;  /* 0x00000000090d72ca */ /* 0x000fe200000e0000 */
[----:B------:R-:W-:Y:S01]  /*ac80*/  UIADD3 UR6, UP1, UR28, 0xf0, URZ ;  /* 0x000000f01c067890 */ /* 0x000fe2000ff3e03f */
[----:B------:R-:W-:Y:S01]  /*ac90*/  ISETP.NE.AND P4, PT, R12, R23, PT ;  /* 0x000000170c00720c */ /* 0x000fe20003f85270 */
[----:B------:R-:W-:Y:S01]  /*aca0*/  UIMAD UR5, UR24, UR8, UR5 ;  /* 0x00000008180572a4 */ /* 0x000fe2000f8e0205 */
[----:B------:R-:W-:Y:S01]  /*acb0*/  R2UR UR11, R2 ;  /* 0x00000000020b72ca */ /* 0x000fe200000e0000 */
[----:B------:R-:W-:Y:S01]  /*acc0*/  UIADD3 UR28, UP2, UR28, 0x270, URZ ;  /* 0x000002701c1c7890 */ /* 0x000fe2000ff5e03f */
[C---:B------:R-:W-:Y:S01]  /*acd0*/  R2UR UR14, R8.reuse ;  /* 0x00000000080e72ca */ /* 0x040fe200000e0000 */
[----:B------:R-:W-:Y:S01]  /*ace0*/  UIMAD UR20, UR7, UR9, UR20 ;  /* 0x00000009071472a4 */ /* 0x000fe2000f8e0214 */
[C---:B------:R-:W-:Y:S01]  /*acf0*/  ISETP.NE.AND P5, PT, R7.reuse, 0xe, PT ;  /* 0x0000000e0700780c */ /* 0x040fe20003fa5270 */
[----:B------:R-:W-:Y:S01]  /*ad00*/  UIMAD UR21, UR5, UR4, UR21 ;  /* 0x00000004051572a4 */ /* 0x000fe2000f8e0215 */
[----:B------:R-:W-:Y:S01]  /*ad10*/  VIADD R13, R8, 0x1 ;  /* 0x00000001080d7836 */ /* 0x000fe20000000000 */
[----:B------:R-:W-:Y:S01]  /*ad20*/  UIADD3.X UR7, URZ, UR29, URZ, UP1, !UPT ;  /* 0x0000001d3f077290 */ /* 0x000fe20008ffe43f */
[----:B------:R-:W-:Y:S01]  /*ad30*/  SEL R9, RZ, 0x1, P5 ;  /* 0x00000001ff097807 */ /* 0x000fe20002800000 */
[----:B------:R-:W-:Y:S01]  /*ad40*/  UPRMT UR4, UR25, 0x5410, URZ ;  /* 0x0000541019047896 */ /* 0x000fe2000800003f */
[----:B------:R-:W-:Y:S01]  /*ad50*/  SEL R7, R7, RZ, P5 ;  /* 0x000000ff07077207 */ /* 0x000fe20002800000 */
[----:B------:R-:W-:Y:S01]  /*ad60*/  UIADD3 UR8, UR30, 0x1c000, UR23 ;  /* 0x0001c0001e087890 */ /* 0x000fe2000fffe017 */
[----:B------:R-:W-:Y:S01]  /*ad70*/  @P4 IMAD.MOV R13, RZ, RZ, R8 ;  /* 0x000000ffff0d4224 */ /* 0x000fe200078e0208 */
[----:B------:R-:W-:Y:S01]  /*ad80*/  UIADD3.X UR29, URZ, UR29, URZ, UP2, !UPT ;  /* 0x0000001d3f1d7290 */ /* 0x000fe200097fe43f */
[----:B------:R-:W-:Y:S01]  /*ad90*/  LOP3.LUT R6, R6, R9, RZ, 0x3c, !PT ;  /* 0x0000000906067212 */ /* 0x000fe200078e3cff */
[----:B------:R-:W-:Y:S01]  /*ada0*/  UMOV UR9, UR17 ;  /* 0x0000001100097c82 */ /* 0x000fe20008000000 */
[----:B------:R-:W-:Y:S01]  /*adb0*/  UMOV UR10, UR18 ;  /* 0x00000012000a7c82 */ /* 0x000fe20008000000 */
[----:B------:R-:W-:Y:S01]  /*adc0*/  SEL R11, R17, RZ, P3 ;  /* 0x000000ff110b7207 */ /* 0x000fe20001800000 */
[----:B------:R4:W-:Y:S01]  /*add0*/  UTMALDG.5D.IM2COL [UR16], [UR6], UR4 ;  /* 0x00000010060073b4 */ /* 0x0009e20008060004 */
[----:B------:R-:W-:Y:S01]  /*ade0*/  SEL R9, R12, RZ, P4 ;  /* 0x000000ff0c097207 */ /* 0x000fe20002000000 */
[----:B------:R-:W-:-:S02]  /*adf0*/  IMAD.MOV.U32 R8, RZ, RZ, R13 ;  /* 0x000000ffff087224 */ /* 0x000fc400078e000d */
[----:B------:R4:W-:Y:S02]  /*ae00*/  UTMALDG.5D.MULTICAST [UR8], [UR28], UR31, desc[UR26] ;  /* 0x00001a081c0073b4 */ /* 0x0009e4000802181f */
[----:B----4-:R-:W-:Y:S05]  /*ae10*/  @P6 BRA `(.L_x_290) ;  /* 0xfffffff800486947 */ /* 0x010fea000383ffff */
.L_x_286:
[----:B------:R-:W-:Y:S05]  /*ae20*/  BSYNC B0 ;  /* 0x0000000000007941 */ /* 0x000fea0003800000 */
.L_x_285:
[----:B------:R-:W-:Y:S01]  /*ae30*/  ISETP.GE.U32.AND P0, PT, R5, 0xe, PT ;  /* 0x0000000e0500780c */ /* 0x000fe20003f06070 */
[----:B--2--5:R-:W-:-:S12]  /*ae40*/  IMAD.MOV.U32 R0, RZ, RZ, 0x1 ;  /* 0x00000001ff007424 */ /* 0x024fd800078e00ff */
[----:B------:R-:W-:Y:S05]  /*ae50*/  @!P0 BRA `(.L_x_291) ;  /* 0x00000000001c8947 */ /* 0x000fea0003800000 */
[----:B---3--:R-:W-:-:S05]  /*ae60*/  SHF.R.U32.HI R2, RZ, 0x1, R5 ;  /* 0x00000001ff027819 */ /* 0x008fca0000011605 */
[----:B------:R-:W-:-:S05]  /*ae70*/  IMAD.WIDE.U32 R2, R2, -0x6db6db6d, RZ ;  /* 0x9249249302027825 */ /* 0x000fca00078e00ff */
[----:B------:R-:W-:-:S04]  /*ae80*/  SHF.R.U32.HI R0, RZ, 0x2, R3 ;  /* 0x00000002ff007819 */ /* 0x000fc80000011603 */
[----:B------:R-:W-:-:S04]  /*ae90*/  LOP3.LUT R0, R0, 0x1, RZ, 0xc0, !PT ;  /* 0x0000000100007812 */ /* 0x000fc800078ec0ff */
[----:B------:R-:W-:-:S04]  /*aea0*/  ISETP.NE.U32.AND P0, PT, R0, 0x1, PT ;  /* 0x000000010000780c */ /* 0x000fc80003f05070 */
[----:B------:R-:W-:-:S04]  /*aeb0*/  ISETP.NE.U32.AND.EX P0, PT, RZ, RZ, PT, P0 ;  /* 0x000000ffff00720c */ /* 0x000fc80003f05100 */
[----:B------:R-:W-:-:S09]  /*aec0*/  SEL R0, RZ, 0x1, !P0 ;  /* 0x00000001ff007807 */ /* 0x000fd20004000000 */
.L_x_291:
[----:B------:R-:W-:Y:S05]  /*aed0*/  WARPSYNC.ALL ;  /* 0x0000000000007948 */ /* 0x000fea0003800000 */
[----:B------:R-:W-:-:S13]  /*aee0*/  ELECT P0, URZ, PT ;  /* 0x00000000003f782f */ /* 0x000fda0003800000 */
[----:B------:R-:W-:Y:S05]  /*aef0*/  @!P0 EXIT ;  /* 0x000000000000894d */ /* 0x000fea0003800000 */
[----:B------:R-:W-:-:S04]  /*af00*/  LOP3.LUT R4, R4, 0x2, RZ, 0xfc, !PT ;  /* 0x0000000204047812 */ /* 0x000fc800078efcff */
[----:B------:R-:W-:-:S13]  /*af10*/  ISETP.NE.AND P0, PT, R4, 0x3, PT ;  /* 0x000000030400780c */ /* 0x000fda0003f05270 */
[----:B------:R-:W-:Y:S05]  /*af20*/  @!P0 BRA `(.L_x_292) ;  /* 0x0000000000048947 */ /* 0x000fea0003800000 */
[----:B------:R-:W-:Y:S01]  /*af30*/  BPT.TRAP 0x1 ;  /* 0x000000040000795c */ /* 0x000fe20000300000 */
.L_x_292:
[----:B------:R-:W2:Y:S01]  /*af40*/  S2R R7, SR_CgaCtaId ;  /* 0x0000000000077919 */ /* 0x000ea20000008800 */
[----:B---3--:R-:W-:Y:S02]  /*af50*/  SHF.R.U32.HI R2, RZ, 0x1, R5 ;  /* 0x00000001ff027819 */ /* 0x008fe40000011605 */
[----:B------:R-:W-:-:S03]  /*af60*/  MOV R4, 0x400 ;  /* 0x0000040000047802 */ /* 0x000fc60000000f00 */
[----:B------:R-:W-:-:S05]  /*af70*/  IMAD.WIDE.U32 R2, R2, -0x6db6db6d, RZ ;  /* 0x9249249302027825 */ /* 0x000fca00078e00ff */
[----:B------:R-:W-:-:S05]  /*af80*/  SHF.R.U32.HI R2, RZ, 0x2, R3 ;  /* 0x00000002ff027819 */ /* 0x000fca0000011603 */
[----:B------:R-:W-:Y:S01]  /*af90*/  IMAD R5, R2, -0xe, R5 ;  /* 0xfffffff202057824 */ /* 0x000fe200078e0205 */
[----:B--2---:R-:W-:-:S05]  /*afa0*/  LEA R4, R7, R4, 0x18 ;  /* 0x0000000407047211 */ /* 0x004fca00078ec0ff */
[----:B------:R-:W-:Y:S01]  /*afb0*/  VIADD R2, R4, 0x38070 ;  /* 0x0003807004027836 */ /* 0x000fe20000000000 */
[----:B------:R-:W-:-:S03]  /*afc0*/  SHF.L.U32 R4, R0, 0x1f, RZ ;  /* 0x0000001f00047819 */ /* 0x000fc600000006ff */
[----:B------:R-:W-:-:S07]  /*afd0*/  IMAD R3, R5, 0x8, R2 ;  /* 0x0000000805037824 */ /* 0x000fce00078e0202 */
.L_x_293:
[----:B--2---:R2:W3:Y:S02]  /*afe0*/  SYNCS.PHASECHK.TRANS64.TRYWAIT P0, [R3+URZ], R4 ;  /* 0x00000004030075a7 */ /* 0x0044e4000800017f */
[----:B---3--:R-:W-:Y:S05]  /*aff0*/  @!P0 NANOSLEEP.SYNCS 0x989680 ;  /* 0x009896800000895d */ /* 0x008fea0003900000 */
[----:B------:R-:W3:Y:S02]  /*b000*/  @!P0 SYNCS.PHASECHK.TRANS64 P0, [R3+URZ], R4 ;  /* 0x00000004030085a7 */ /* 0x000ee4000800007f */
[----:B---3--:R-:W-:Y:S05]  /*b010*/  @!P0 BRA `(.L_x_293) ;  /* 0xfffffffc00f08947 */ /* 0x008fea000383ffff */
[----:B------:R-:W-:-:S05]  /*b020*/  VIADD R5, R5, 0x1 ;  /* 0x0000000105057836 */ /* 0x000fca0000000000 */
[----:B------:R-:W-:-:S04]  /*b030*/  ISETP.NE.AND P0, PT, R5, 0xe, PT ;  /* 0x0000000e0500780c */ /* 0x000fc80003f05270 */
[----:B--2---:R-:W-:Y:S02]  /*b040*/  SEL R3, RZ, 0x1, P0 ;  /* 0x00000001ff037807 */ /* 0x004fe40000000000 */
[----:B------:R-:W-:Y:S02]  /*b050*/  SEL R5, R5, RZ, P0 ;  /* 0x000000ff05057207 */ /* 0x000fe40000000000 */
[----:B------:R-:W-:-:S03]  /*b060*/  LOP3.LUT R7, R0, R3, RZ, 0x3c, !PT ;  /* 0x0000000300077212 */ /* 0x000fc600078e3cff */
[----:B------:R-:W-:Y:S01]  /*b070*/  IMAD R0, R5, 0x8, R2 ;  /* 0x0000000805007824 */ /* 0x000fe200078e0202 */
[----:B------:R-:W-:-:S07]  /*b080*/  SHF.L.U32 R3, R7, 0x1f, RZ ;  /* 0x0000001f07037819 */ /* 0x000fce00000006ff */
.L_x_294:
        /* <DEDUP_REMOVED lines=11> */
.L_x_295:
        /* <DEDUP_REMOVED lines=11> */
.L_x_296:
        /* <DEDUP_REMOVED lines=11> */
.L_x_297:
        /* <DEDUP_REMOVED lines=11> */
.L_x_298:
        /* <DEDUP_REMOVED lines=11> */
.L_x_299:
        /* <DEDUP_REMOVED lines=11> */
.L_x_300:
        /* <DEDUP_REMOVED lines=11> */
.L_x_301:
        /* <DEDUP_REMOVED lines=11> */
.L_x_302:
        /* <DEDUP_REMOVED lines=11> */
.L_x_303:
        /* <DEDUP_REMOVED lines=11> */
.L_x_304:
        /* <DEDUP_REMOVED lines=11> */
.L_x_305:
        /* <DEDUP_REMOVED lines=11> */
.L_x_306:
[----:B--2---:R2:W3:Y:S02]  /*b8d0*/  SYNCS.PHASECHK.TRANS64.TRYWAIT P0, [R5+URZ], R0 ;  /* 0x00000000050075a7 */ /* 0x0044e4000800017f */
[----:B---3--:R-:W-:Y:S05]  /*b8e0*/  @!P0 NANOSLEEP.SYNCS 0x989680 ;  /* 0x009896800000895d */ /* 0x008fea0003900000 */
[----:B------:R-:W3:Y:S02]  /*b8f0*/  @!P0 SYNCS.PHASECHK.TRANS64 P0, [R5+URZ], R0 ;  /* 0x00000000050085a7 */ /* 0x000ee4000800007f */
[----:B---3--:R-:W-:Y:S05]  /*b900*/  @P0 EXIT ;  /* 0x000000000000094d */ /* 0x008fea0003800000 */
[----:B------:R-:W-:Y:S05]  /*b910*/  BRA `(.L_x_306) ;  /* 0xfffffffc00ec7947 */ /* 0x000fea000383ffff */
.L_x_307:
[----:B------:R-:W-:-:S00]  /*b920*/  BRA `(.L_x_307) ;  /* 0xfffffffc00fc7947 */ /* 0x000fc0000383ffff */
[----:B------:R-:W-:-:S00]  /*b930*/  NOP ;  /* 0x0000000000007918 */ /* 0x000fc00000000000 */
        /* <DEDUP_REMOVED lines=12> */
.L_x_308:


//--------------------- .nv.shared._ZN7cutlass13device_kernelINS_4conv6kernel13ConvUniversalINS1_16ConvProblemShapeILNS1_8OperatorE0ELi3EEENS1_10collective14CollectiveConvINS1_46MainloopSm90TmaGmmaWarpSpecializedImplicitGemmILS5_0ELi14ELi3EN4cute5tupleIJNSA_1CILi2EEENSC_ILi1EEESE_EEENS1_36KernelImplicitTmaWarpSpecializedSm90ELi1EEENSB_IJNSC_ILi128EEESI_NSB_IJNSC_ILi64EEEEEEEEENS_12float_e4m3_tESM_NSA_8TiledMMAINSA_8MMA_AtomIJNSA_4SM904GMMA31MMA_64x128x32_F32E4M3E4M3_SS_TNILNSQ_7ScaleInE1ELSS_1EEEEEENSA_6LayoutINSB_IJSE_SE_SE_EEENSB_IJNSC_ILi0EEESX_SX_EEEEENSB_IJNSA_10UnderscoreES10_S10_EEEEENS7_6detail26Sm90ImplicitGemmTileTraitsINSA_20SM90_TMA_LOAD_IM2COLENSA_14ComposedLayoutINSA_7SwizzleILi2ELi4ELi3EEENSA_18smem_ptr_flag_bitsILi8EEENSV_INSB_IJNSB_IJNSC_ILi8EEENSC_ILi16EEEEEENSB_IJSJ_SE_EEENSB_IJSE_NSC_ILi14EEEEEEEEENSB_IJNSB_IJSJ_NSC_ILi512EEEEEENSB_IJSE_SX_EEENSB_IJSX_NSC_ILi8192EEEEEEEEEEEEEvEENS14_INSA_23SM90_TMA_LOAD_MULTICASTES1P_vEEEENS_8epilogue10collective6detail29Sm90TmaWarpSpecializedAdapterINS1V_15DefaultEpilogueISM_NSB_IJNSB_IJllllEEESE_SX_EEES20_NS1U_6thread17LinearCombinationISM_Li1EffLNS21_9ScaleType4KindE0ELNS_15FloatRoundStyleE2ESM_EENS_4gemm15EpilogueDefaultEEEEEvvEEEEvNT_6ParamsE --------------------------
	.section	.nv.shared._ZN7cutlass13device_kernelINS_4conv6kernel13ConvUniversalINS1_16ConvProblemShapeILNS1_8OperatorE0ELi3EEENS1_10collective14CollectiveConvINS1_46MainloopSm90TmaGmmaWarpSpecializedImplicitGemmILS5_0ELi14ELi3EN4cute5tupleIJNSA_1CILi2EEENSC_ILi1EEESE_EEENS1_36KernelImplicitTmaWarpSpecializedSm90ELi1EEENSB_IJNSC_ILi128EEESI_NSB_IJNSC_ILi64EEEEEEEEENS_12float_e4m3_tESM_NSA_8TiledMMAINSA_8MMA_AtomIJNSA_4SM904GMMA31MMA_64x128x32_F32E4M3E4M3_SS_TNILNSQ_7ScaleInE1ELSS_1EEEEEENSA_6LayoutINSB_IJSE_SE_SE_EEENSB_IJNSC_ILi0EEESX_SX_EEEEENSB_IJNSA_10UnderscoreES10_S10_EEEEENS7_6detail26Sm90ImplicitGemmTileTraitsINSA_20SM90_TMA_LOAD_IM2COLENSA_14ComposedLayoutINSA_7SwizzleILi2ELi4ELi3EEENSA_18smem_ptr_flag_bitsILi8EEENSV_INSB_IJNSB_IJNSC_ILi8EEENSC_ILi16EEEEEENSB_IJSJ_SE_EEENSB_IJSE_NSC_ILi14EEEEEEEEENSB_IJNSB_IJSJ_NSC_ILi512EEEEEENSB_IJSE_SX_EEENSB_IJSX_NSC_ILi8192EEEEEEEEEEEEEvEENS14_INSA_23SM90_TMA_LOAD_MULTICASTES1P_vEEEENS_8epilogue10collective6detail29Sm90TmaWarpSpecializedAdapterINS1V_15DefaultEpilogueISM_NSB_IJNSB_IJllllEEESE_SX_EEES20_NS1U_6thread17LinearCombinationISM_Li1EffLNS21_9ScaleType4KindE0ELNS_15FloatRoundStyleE2ESM_EENS_4gemm15EpilogueDefaultEEEEEvvEEEEvNT_6ParamsE,"aw",@nobits
	.sectionflags	@""
	.align	16
	.zero		1024


//--------------------- .nv.shared.reserved.0     --------------------------
	.section	.nv.shared.reserved.0,"aw",@nobits
	.weak		__nv_reservedSMEM_offset_0_alias
	.size		__nv_reservedSMEM_offset_0_alias, 0, 0
	.other		__nv_reservedSMEM_offset_0_alias,@"STO_CUDA_RESERVED_SHARED STV_DEFAULT"
__nv_reservedSMEM_offset_0_alias:
	.zero		0


//--------------------- .nv.global                --------------------------
	.section	.nv.global,"aw",@nobits
.nv.global:
	.type		_ZN39_INTERNAL_2ef50fe8_4_k_cu_16043c33_39254cute1_E,@object
	.size		_ZN39_INTERNAL_2ef50fe8_4_k_cu_16043c33_39254cute1_E,(_ZN39_INTERNAL_2ef50fe8_4_k_cu_16043c33_39254cuda3std3__45__cpo6cbeginE - _ZN39_INTERNAL_2ef50fe8_4_k_cu_16043c33_39254cute1_E)
_ZN39_INTERNAL_2ef50fe8_4_k_cu_16043c33_39254cute1_E:
	.zero		1
	.type		_ZN39_INTERNAL_2ef50fe8_4_k_cu_16043c33_39254cuda3std3__45__cpo6cbeginE,@object
	.size		_ZN39_INTERNAL_2ef50fe8_4_k_cu_16043c33_39254cuda3std3__45__cpo6cbeginE,(_ZN39_INTERNAL_2ef50fe8_4_k_cu_16043c33_39254cuda3std3__48in_placeE - _ZN39_INTERNAL_2ef50fe8_4_k_cu_16043c33_39254cuda3std3__45__cpo6cbeginE)
_ZN39_INTERNAL_2ef50fe8_4_k_cu_16043c33_39254cuda3std3__45__cpo6cbeginE:
	.zero		1
	.type		_ZN39_INTERNAL_2ef50fe8_4_k_cu_16043c33_39254cuda3std3__48in_placeE,@object
	.size		_ZN39_INTERNAL_2ef50fe8_4_k_cu_16043c33_39254cuda3std3__48in_placeE,(_ZN39_INTERNAL_2ef50fe8_4_k_cu_16043c33_39254cuda3std6ranges3__45__cpo9iter_moveE - _ZN39_INTERNAL_2ef50fe8_4_k_cu_16043c33_39254cuda3std3__48in_placeE)
_ZN39_INTERNAL_2ef50fe8_4_k_cu_16043c33_39254cuda3std3__48in_placeE:
	.zero		1
	.type		_ZN39_INTERNAL_2ef50fe8_4_k_cu_16043c33_39254cuda3std6ranges3__45__cpo9iter_moveE,@object
	.size		_ZN39_INTERNAL_2ef50fe8_4_k_cu_16043c33_39254cuda3std6ranges3__45__cpo9iter_moveE,(_ZN39_INTERNAL_2ef50fe8_4_k_cu_16043c33_39254cuda3std3__45__cpo5beginE - _ZN39_INTERNAL_2ef50fe8_4_k_cu_16043c33_39254cuda3std6ranges3__45__cpo9iter_moveE)
_ZN39_INTERNAL_2ef50fe8_4_k_cu_16043c33_39254cuda3std6ranges3__45__cpo9iter_moveE:
	.zero		1
	.type		_ZN39_INTERNAL_2ef50fe8_4_k_cu_16043c33_39254cuda3std3__45__cpo5beginE,@object
	.size		_ZN39_INTERNAL_2ef50fe8_4_k_cu_16043c33_39254cuda3std3__45__cpo5beginE,(_ZN39_INTERNAL_2ef50fe8_4_k_cu_16043c33_39254cuda3std3__441_GLOBAL__N__2ef50fe8_4_k_cu_16043c33_39256ignoreE - _ZN39_INTERNAL_2ef50fe8_4_k_cu_16043c33_39254cuda3std3__45__cpo5beginE)
_ZN39_INTERNAL_2ef50fe8_4_k_cu_16043c33_39254cuda3std3__45__cpo5beginE:
	.zero		1
	.type		_ZN39_INTERNAL_2ef50fe8_4_k_cu_16043c33_39254cuda3std3__441_GLOBAL__N__2ef50fe8_4_k_cu_16043c33_39256ignoreE,@object
	.size		_ZN39_INTERNAL_2ef50fe8_4_k_cu_16043c33_39254cuda3std3__441_GLOBAL__N__2ef50fe8_4_k_cu_16043c33_39256ignoreE,(_ZN39_INTERNAL_2ef50fe8_4_k_cu_16043c33_39254cute7productE - _ZN39_INTERNAL_2ef50fe8_4_k_cu_16043c33_39254cuda3std3__441_GLOBAL__N__2ef50fe8_4_k_cu_16043c33_39256ignoreE)
_ZN39_INTERNAL_2ef50fe8_4_k_cu_16043c33_39254cuda3std3__441_GLOBAL__N__2ef50fe8_4_k_cu_16043c33_39256ignoreE:
	.zero		1
	.type		_ZN39_INTERNAL_2ef50fe8_4_k_cu_16043c33_39254cute7productE,@object
	.size		_ZN39_INTERNAL_2ef50fe8_4_k_cu_16043c33_39254cute7productE,(_ZN39_INTERNAL_2ef50fe8_4_k_cu_16043c33_39254cuda3std3__45__cpo3endE - _ZN39_INTERNAL_2ef50fe8_4_k_cu_16043c33_39254cute7productE)
_ZN39_INTERNAL_2ef50fe8_4_k_cu_16043c33_39254cute7productE:
	.zero		1
	.type		_ZN39_INTERNAL_2ef50fe8_4_k_cu_16043c33_39254cuda3std3__45__cpo3endE,@object
	.size		_ZN39_INTERNAL_2ef50fe8_4_k_cu_16043c33_39254cuda3std3__45__cpo3endE,(_ZN39_INTERNAL_2ef50fe8_4_k_cu_16043c33_39254cuda3std3__419piecewise_constructE - _ZN39_INTERNAL_2ef50fe8_4_k_cu_16043c33_39254cuda3std3__45__cpo3endE)
_ZN39_INTERNAL_2ef50fe8_4_k_cu_16043c33_39254cuda3std3__45__cpo3endE:
	.zero		1
	.type		_ZN39_INTERNAL_2ef50fe8_4_k_cu_16043c33_39254cuda3std3__419piecewise_constructE,@object
	.size		_ZN39_INTERNAL_2ef50fe8_4_k_cu_16043c33_39254cuda3std3__419piecewise_constructE,(_ZN39_INTERNAL_2ef50fe8_4_k_cu_16043c33_39254cuda3std3__45__cpo4cendE - _ZN39_INTERNAL_2ef50fe8_4_k_cu_16043c33_39254cuda3std3__419piecewise_constructE)
_ZN39_INTERNAL_2ef50fe8_4_k_cu_16043c33_39254cuda3std3__419piecewise_constructE:
	.zero		1
	.type		_ZN39_INTERNAL_2ef50fe8_4_k_cu_16043c33_39254cuda3std3__45__cpo4cendE,@object
	.size		_ZN39_INTERNAL_2ef50fe8_4_k_cu_16043c33_39254cuda3std3__45__cpo4cendE,(_ZN39_INTERNAL_2ef50fe8_4_k_cu_16043c33_39254cuda3std6ranges3__45__cpo4swapE - _ZN39_INTERNAL_2ef50fe8_4_k_cu_16043c33_39254cuda3std3__45__cpo4cendE)
_ZN39_INTERNAL_2ef50fe8_4_k_cu_16043c33_39254cuda3std3__45__cpo4cendE:
	.zero		1
	.type		_ZN39_INTERNAL_2ef50fe8_4_k_cu_16043c33_39254cuda3std6ranges3__45__cpo4swapE,@object
	.size		_ZN39_INTERNAL_2ef50fe8_4_k_cu_16043c33_39254cuda3std6ranges3__45__cpo4swapE,(.L_7 - _ZN39_INTERNAL_2ef50fe8_4_k_cu_16043c33_39254cuda3std6ranges3__45__cpo4swapE)
_ZN39_INTERNAL_2ef50fe8_4_k_cu_16043c33_39254cuda3std6ranges3__45__cpo4swapE:
	.zero		1
.L_7:


//--------------------- .nv.constant0._ZN7cutlass13device_kernelINS_4conv6kernel13ConvUniversalINS1_16ConvProblemShapeILNS1_8OperatorE0ELi3EEENS1_10collective14CollectiveConvINS1_46MainloopSm90TmaGmmaWarpSpecializedImplicitGemmILS5_0ELi14ELi3EN4cute5tupleIJNSA_1CILi2EEENSC_ILi1EEESE_EEENS1_36KernelImplicitTmaWarpSpecializedSm90ELi1EEENSB_IJNSC_ILi128EEESI_NSB_IJNSC_ILi64EEEEEEEEENS_12float_e4m3_tESM_NSA_8TiledMMAINSA_8MMA_AtomIJNSA_4SM904GMMA31MMA_64x128x32_F32E4M3E4M3_SS_TNILNSQ_7ScaleInE1ELSS_1EEEEEENSA_6LayoutINSB_IJSE_SE_SE_EEENSB_IJNSC_ILi0EEESX_SX_EEEEENSB_IJNSA_10UnderscoreES10_S10_EEEEENS7_6detail26Sm90ImplicitGemmTileTraitsINSA_20SM90_TMA_LOAD_IM2COLENSA_14ComposedLayoutINSA_7SwizzleILi2ELi4ELi3EEENSA_18smem_ptr_flag_bitsILi8EEENSV_INSB_IJNSB_IJNSC_ILi8EEENSC_ILi16EEEEEENSB_IJSJ_SE_EEENSB_IJSE_NSC_ILi14EEEEEEEEENSB_IJNSB_IJSJ_NSC_ILi512EEEEEENSB_IJSE_SX_EEENSB_IJSX_NSC_ILi8192EEEEEEEEEEEEEvEENS14_INSA_23SM90_TMA_LOAD_MULTICASTES1P_vEEEENS_8epilogue10collective6detail29Sm90TmaWarpSpecializedAdapterINS1V_15DefaultEpilogueISM_NSB_IJNSB_IJllllEEESE_SX_EEES20_NS1U_6thread17LinearCombinationISM_Li1EffLNS21_9ScaleType4KindE0ELNS_15FloatRoundStyleE2ESM_EENS_4gemm15EpilogueDefaultEEEEEvvEEEEvNT_6ParamsE --------------------------
	.section	.nv.constant0._ZN7cutlass13device_kernelINS_4conv6kernel13ConvUniversalINS1_16ConvProblemShapeILNS1_8OperatorE0ELi3EEENS1_10collective14CollectiveConvINS1_46MainloopSm90TmaGmmaWarpSpecializedImplicitGemmILS5_0ELi14ELi3EN4cute5tupleIJNSA_1CILi2EEENSC_ILi1EEESE_EEENS1_36KernelImplicitTmaWarpSpecializedSm90ELi1EEENSB_IJNSC_ILi128EEESI_NSB_IJNSC_ILi64EEEEEEEEENS_12float_e4m3_tESM_NSA_8TiledMMAINSA_8MMA_AtomIJNSA_4SM904GMMA31MMA_64x128x32_F32E4M3E4M3_SS_TNILNSQ_7ScaleInE1ELSS_1EEEEEENSA_6LayoutINSB_IJSE_SE_SE_EEENSB_IJNSC_ILi0EEESX_SX_EEEEENSB_IJNSA_10UnderscoreES10_S10_EEEEENS7_6detail26Sm90ImplicitGemmTileTraitsINSA_20SM90_TMA_LOAD_IM2COLENSA_14ComposedLayoutINSA_7SwizzleILi2ELi4ELi3EEENSA_18smem_ptr_flag_bitsILi8EEENSV_INSB_IJNSB_IJNSC_ILi8EEENSC_ILi16EEEEEENSB_IJSJ_SE_EEENSB_IJSE_NSC_ILi14EEEEEEEEENSB_IJNSB_IJSJ_NSC_ILi512EEEEEENSB_IJSE_SX_EEENSB_IJSX_NSC_ILi8192EEEEEEEEEEEEEvEENS14_INSA_23SM90_TMA_LOAD_MULTICASTES1P_vEEEENS_8epilogue10collective6detail29Sm90TmaWarpSpecializedAdapterINS1V_15DefaultEpilogueISM_NSB_IJNSB_IJllllEEESE_SX_EEES20_NS1U_6thread17LinearCombinationISM_Li1EffLNS21_9ScaleType4KindE0ELNS_15FloatRoundStyleE2ESM_EENS_4gemm15EpilogueDefaultEEEEEvvEEEEvNT_6ParamsE,"a",@progbits
	.sectionflags	@""
	.align	4
.nv.constant0._ZN7cutlass13device_kernelINS_4conv6kernel13ConvUniversalINS1_16ConvProblemShapeILNS1_8OperatorE0ELi3EEENS1_10collective14CollectiveConvINS1_46MainloopSm90TmaGmmaWarpSpecializedImplicitGemmILS5_0ELi14ELi3EN4cute5tupleIJNSA_1CILi2EEENSC_ILi1EEESE_EEENS1_36KernelImplicitTmaWarpSpecializedSm90ELi1EEENSB_IJNSC_ILi128EEESI_NSB_IJNSC_ILi64EEEEEEEEENS_12float_e4m3_tESM_NSA_8TiledMMAINSA_8MMA_AtomIJNSA_4SM904GMMA31MMA_64x128x32_F32E4M3E4M3_SS_TNILNSQ_7ScaleInE1ELSS_1EEEEEENSA_6LayoutINSB_IJSE_SE_SE_EEENSB_IJNSC_ILi0EEESX_SX_EEEEENSB_IJNSA_10UnderscoreES10_S10_EEEEENS7_6detail26Sm90ImplicitGemmTileTraitsINSA_20SM90_TMA_LOAD_IM2COLENSA_14ComposedLayoutINSA_7SwizzleILi2ELi4ELi3EEENSA_18smem_ptr_flag_bitsILi8EEENSV_INSB_IJNSB_IJNSC_ILi8EEENSC_ILi16EEEEEENSB_IJSJ_SE_EEENSB_IJSE_NSC_ILi14EEEEEEEEENSB_IJNSB_IJSJ_NSC_ILi512EEEEEENSB_IJSE_SX_EEENSB_IJSX_NSC_ILi8192EEEEEEEEEEEEEvEENS14_INSA_23SM90_TMA_LOAD_MULTICASTES1P_vEEEENS_8epilogue10collective6detail29Sm90TmaWarpSpecializedAdapterINS1V_15DefaultEpilogueISM_NSB_IJNSB_IJllllEEESE_SX_EEES20_NS1U_6thread17LinearCombinationISM_Li1EffLNS21_9ScaleType4KindE0ELNS_15FloatRoundStyleE2ESM_EENS_4gemm15EpilogueDefaultEEEEEvvEEEEvNT_6ParamsE:
	.zero		1664


//--------------------- SYMBOLS --------------------------

	.type		.nv.reservedSmem.offset0,@object
	.size		.nv.reservedSmem.offset0,0x4
